//
// Generated by NVIDIA NVVM Compiler
//
// Compiler Build ID: CL-36424714
// Cuda compilation tools, release 13.0, V13.0.88
// Based on NVVM 20.0.0
//

.version 9.0
.target sm_100
.address_size 64

	// .globl	_Z10initkerneli
.extern .func  (.param .b64 func_retval0) malloc
(
	.param .b64 malloc_param_0
)
;
.global .align 4 .b8 precalc_xorwow_matrix[102400];
.global .align 4 .b8 precalc_xorwow_offset_matrix[102400];
.global .align 4 .b8 mrg32k3aM1[2304];
.global .align 4 .b8 mrg32k3aM2[2304];
.global .align 4 .b8 mrg32k3aM1SubSeq[2016];
.global .align 4 .b8 mrg32k3aM2SubSeq[2016];
.global .align 4 .b8 mrg32k3aM1Seq[2304];
.global .align 4 .b8 mrg32k3aM2Seq[2304];
.const .align 8 .b8 __cr_lgamma_table[72];
.global .align 8 .b8 curand_states[64];
.const .align 4 .u32 steps_per_kernel_call = 1000;
.const .align 4 .u32 steps_per_period = 800;
.const .align 4 .u32 periods = 1000;
.const .align 4 .u32 afterstep_every = 1000;
.const .align 4 .f32 dt = 0f3ACDE313;
.global .align 8 .b8 data[512];
.global .align 4 .b8 __cudart_i2opi_f[24] = {65, 144, 67, 60, 153, 149, 98, 219, 192, 221, 52, 245, 209, 87, 39, 252, 41, 21, 68, 78, 110, 131, 249, 162};

.visible .entry _Z10initkerneli(
	.param .u32 _Z10initkerneli_param_0
)
{
	.reg .pred 	%p<25>;
	.reg .b32 	%r<424>;
	.reg .b64 	%rd<19>;

	ld.param.u32 	%r182, [_Z10initkerneli_param_0];
	mov.u32 	%r183, %ctaid.x;
	mov.u32 	%r184, %ctaid.y;
	mov.u32 	%r185, %nctaid.x;
	mov.u32 	%r186, %nctaid.y;
	mov.u32 	%r187, %ctaid.z;
	mad.lo.s32 	%r188, %r187, %r186, %r184;
	mad.lo.s32 	%r189, %r188, %r185, %r183;
	mov.u32 	%r190, %ntid.x;
	mov.u32 	%r191, %ntid.y;
	mov.u32 	%r192, %ntid.z;
	mov.u32 	%r193, %tid.z;
	mov.u32 	%r194, %tid.y;
	mov.u32 	%r195, %tid.x;
	mad.lo.s32 	%r196, %r189, %r192, %r193;
	mad.lo.s32 	%r197, %r196, %r191, %r194;
	mad.lo.s32 	%r198, %r197, %r190, %r195;
	{ // callseq 0, 0
	.param .b64 param0;
	st.param.b64 	[param0], 48;
	.param .b64 retval0;
	call.uni (retval0), 
	malloc, 
	(
	param0
	);
	ld.param.b64 	%rd8, [retval0];
	} // callseq 0
	mul.lo.s32 	%r199, %r198, %r182;
	cvt.s64.s32 	%rd2, %r198;
	xor.b32  	%r200, %r199, -1429050551;
	mul.lo.s32 	%r201, %r200, 1099087573;
	setp.gt.s32 	%p1, %r199, -1;
	selp.b32 	%r202, -644748465, -1947113066, %p1;
	add.s32 	%r203, %r202, %r201;
	add.s32 	%r204, %r203, 6615241;
	add.s32 	%r205, %r201, 123456789;
	st.v2.u32 	[%rd8], {%r204, %r205};
	xor.b32  	%r206, %r201, 362436069;
	add.s32 	%r207, %r202, 521288629;
	st.v2.u32 	[%rd8+8], {%r206, %r207};
	xor.b32  	%r208, %r202, 88675123;
	add.s32 	%r209, %r201, 5783321;
	st.v2.u32 	[%rd8+16], {%r208, %r209};
	setp.eq.s32 	%p2, %r198, 0;
	@%p2 bra 	$L__BB0_42;
	mov.b32 	%r330, 0;
	mov.u64 	%rd10, precalc_xorwow_matrix;
	mov.u64 	%rd18, %rd2;
$L__BB0_2:
	and.b64  	%rd4, %rd18, 3;
	setp.eq.s64 	%p3, %rd4, 0;
	@%p3 bra 	$L__BB0_41;
	mul.wide.u32 	%rd9, %r330, 3200;
	add.s64 	%rd5, %rd10, %rd9;
	cvt.u32.u64 	%r2, %rd4;
	mov.b32 	%r331, 0;
$L__BB0_4:
	mov.b32 	%r344, 0;
	mov.u32 	%r345, %r344;
	mov.u32 	%r346, %r344;
	mov.u32 	%r347, %r344;
	mov.u32 	%r348, %r344;
	mov.u32 	%r337, %r344;
$L__BB0_5:
	mul.wide.u32 	%rd11, %r337, 4;
	add.s64 	%rd12, %rd8, %rd11;
	ld.u32 	%r10, [%rd12+4];
	shl.b32 	%r11, %r337, 5;
	mov.b32 	%r343, 0;
$L__BB0_6:
	.pragma "nounroll";
	shr.u32 	%r214, %r10, %r343;
	and.b32  	%r215, %r214, 1;
	setp.eq.b32 	%p4, %r215, 1;
	not.pred 	%p5, %p4;
	add.s32 	%r216, %r11, %r343;
	mul.lo.s32 	%r217, %r216, 5;
	mul.wide.u32 	%rd13, %r217, 4;
	add.s64 	%rd6, %rd5, %rd13;
	@%p5 bra 	$L__BB0_8;
	ld.global.u32 	%r218, [%rd6];
	xor.b32  	%r348, %r348, %r218;
	ld.global.u32 	%r219, [%rd6+4];
	xor.b32  	%r347, %r347, %r219;
	ld.global.u32 	%r220, [%rd6+8];
	xor.b32  	%r346, %r346, %r220;
	ld.global.u32 	%r221, [%rd6+12];
	xor.b32  	%r345, %r345, %r221;
	ld.global.u32 	%r222, [%rd6+16];
	xor.b32  	%r344, %r344, %r222;
$L__BB0_8:
	and.b32  	%r224, %r214, 2;
	setp.eq.s32 	%p6, %r224, 0;
	@%p6 bra 	$L__BB0_10;
	ld.global.u32 	%r225, [%rd6+20];
	xor.b32  	%r348, %r348, %r225;
	ld.global.u32 	%r226, [%rd6+24];
	xor.b32  	%r347, %r347, %r226;
	ld.global.u32 	%r227, [%rd6+28];
	xor.b32  	%r346, %r346, %r227;
	ld.global.u32 	%r228, [%rd6+32];
	xor.b32  	%r345, %r345, %r228;
	ld.global.u32 	%r229, [%rd6+36];
	xor.b32  	%r344, %r344, %r229;
$L__BB0_10:
	and.b32  	%r231, %r214, 4;
	setp.eq.s32 	%p7, %r231, 0;
	@%p7 bra 	$L__BB0_12;
	ld.global.u32 	%r232, [%rd6+40];
	xor.b32  	%r348, %r348, %r232;
	ld.global.u32 	%r233, [%rd6+44];
	xor.b32  	%r347, %r347, %r233;
	ld.global.u32 	%r234, [%rd6+48];
	xor.b32  	%r346, %r346, %r234;
	ld.global.u32 	%r235, [%rd6+52];
	xor.b32  	%r345, %r345, %r235;
	ld.global.u32 	%r236, [%rd6+56];
	xor.b32  	%r344, %r344, %r236;
$L__BB0_12:
	and.b32  	%r238, %r214, 8;
	setp.eq.s32 	%p8, %r238, 0;
	@%p8 bra 	$L__BB0_14;
	ld.global.u32 	%r239, [%rd6+60];
	xor.b32  	%r348, %r348, %r239;
	ld.global.u32 	%r240, [%rd6+64];
	xor.b32  	%r347, %r347, %r240;
	ld.global.u32 	%r241, [%rd6+68];
	xor.b32  	%r346, %r346, %r241;
	ld.global.u32 	%r242, [%rd6+72];
	xor.b32  	%r345, %r345, %r242;
	ld.global.u32 	%r243, [%rd6+76];
	xor.b32  	%r344, %r344, %r243;
$L__BB0_14:
	and.b32  	%r245, %r214, 16;
	setp.eq.s32 	%p9, %r245, 0;
	@%p9 bra 	$L__BB0_16;
	ld.global.u32 	%r246, [%rd6+80];
	xor.b32  	%r348, %r348, %r246;
	ld.global.u32 	%r247, [%rd6+84];
	xor.b32  	%r347, %r347, %r247;
	ld.global.u32 	%r248, [%rd6+88];
	xor.b32  	%r346, %r346, %r248;
	ld.global.u32 	%r249, [%rd6+92];
	xor.b32  	%r345, %r345, %r249;
	ld.global.u32 	%r250, [%rd6+96];
	xor.b32  	%r344, %r344, %r250;
$L__BB0_16:
	and.b32  	%r252, %r214, 32;
	setp.eq.s32 	%p10, %r252, 0;
	@%p10 bra 	$L__BB0_18;
	ld.global.u32 	%r253, [%rd6+100];
	xor.b32  	%r348, %r348, %r253;
	ld.global.u32 	%r254, [%rd6+104];
	xor.b32  	%r347, %r347, %r254;
	ld.global.u32 	%r255, [%rd6+108];
	xor.b32  	%r346, %r346, %r255;
	ld.global.u32 	%r256, [%rd6+112];
	xor.b32  	%r345, %r345, %r256;
	ld.global.u32 	%r257, [%rd6+116];
	xor.b32  	%r344, %r344, %r257;
$L__BB0_18:
	and.b32  	%r259, %r214, 64;
	setp.eq.s32 	%p11, %r259, 0;
	@%p11 bra 	$L__BB0_20;
	ld.global.u32 	%r260, [%rd6+120];
	xor.b32  	%r348, %r348, %r260;
	ld.global.u32 	%r261, [%rd6+124];
	xor.b32  	%r347, %r347, %r261;
	ld.global.u32 	%r262, [%rd6+128];
	xor.b32  	%r346, %r346, %r262;
	ld.global.u32 	%r263, [%rd6+132];
	xor.b32  	%r345, %r345, %r263;
	ld.global.u32 	%r264, [%rd6+136];
	xor.b32  	%r344, %r344, %r264;
$L__BB0_20:
	and.b32  	%r266, %r214, 128;
	setp.eq.s32 	%p12, %r266, 0;
	@%p12 bra 	$L__BB0_22;
	ld.global.u32 	%r267, [%rd6+140];
	xor.b32  	%r348, %r348, %r267;
	ld.global.u32 	%r268, [%rd6+144];
	xor.b32  	%r347, %r347, %r268;
	ld.global.u32 	%r269, [%rd6+148];
	xor.b32  	%r346, %r346, %r269;
	ld.global.u32 	%r270, [%rd6+152];
	xor.b32  	%r345, %r345, %r270;
	ld.global.u32 	%r271, [%rd6+156];
	xor.b32  	%r344, %r344, %r271;
$L__BB0_22:
	and.b32  	%r273, %r214, 256;
	setp.eq.s32 	%p13, %r273, 0;
	@%p13 bra 	$L__BB0_24;
	ld.global.u32 	%r274, [%rd6+160];
	xor.b32  	%r348, %r348, %r274;
	ld.global.u32 	%r275, [%rd6+164];
	xor.b32  	%r347, %r347, %r275;
	ld.global.u32 	%r276, [%rd6+168];
	xor.b32  	%r346, %r346, %r276;
	ld.global.u32 	%r277, [%rd6+172];
	xor.b32  	%r345, %r345, %r277;
	ld.global.u32 	%r278, [%rd6+176];
	xor.b32  	%r344, %r344, %r278;
$L__BB0_24:
	and.b32  	%r280, %r214, 512;
	setp.eq.s32 	%p14, %r280, 0;
	@%p14 bra 	$L__BB0_26;
	ld.global.u32 	%r281, [%rd6+180];
	xor.b32  	%r348, %r348, %r281;
	ld.global.u32 	%r282, [%rd6+184];
	xor.b32  	%r347, %r347, %r282;
	ld.global.u32 	%r283, [%rd6+188];
	xor.b32  	%r346, %r346, %r283;
	ld.global.u32 	%r284, [%rd6+192];
	xor.b32  	%r345, %r345, %r284;
	ld.global.u32 	%r285, [%rd6+196];
	xor.b32  	%r344, %r344, %r285;
$L__BB0_26:
	and.b32  	%r287, %r214, 1024;
	setp.eq.s32 	%p15, %r287, 0;
	@%p15 bra 	$L__BB0_28;
	ld.global.u32 	%r288, [%rd6+200];
	xor.b32  	%r348, %r348, %r288;
	ld.global.u32 	%r289, [%rd6+204];
	xor.b32  	%r347, %r347, %r289;
	ld.global.u32 	%r290, [%rd6+208];
	xor.b32  	%r346, %r346, %r290;
	ld.global.u32 	%r291, [%rd6+212];
	xor.b32  	%r345, %r345, %r291;
	ld.global.u32 	%r292, [%rd6+216];
	xor.b32  	%r344, %r344, %r292;
$L__BB0_28:
	and.b32  	%r294, %r214, 2048;
	setp.eq.s32 	%p16, %r294, 0;
	@%p16 bra 	$L__BB0_30;
	ld.global.u32 	%r295, [%rd6+220];
	xor.b32  	%r348, %r348, %r295;
	ld.global.u32 	%r296, [%rd6+224];
	xor.b32  	%r347, %r347, %r296;
	ld.global.u32 	%r297, [%rd6+228];
	xor.b32  	%r346, %r346, %r297;
	ld.global.u32 	%r298, [%rd6+232];
	xor.b32  	%r345, %r345, %r298;
	ld.global.u32 	%r299, [%rd6+236];
	xor.b32  	%r344, %r344, %r299;
$L__BB0_30:
	and.b32  	%r301, %r214, 4096;
	setp.eq.s32 	%p17, %r301, 0;
	@%p17 bra 	$L__BB0_32;
	ld.global.u32 	%r302, [%rd6+240];
	xor.b32  	%r348, %r348, %r302;
	ld.global.u32 	%r303, [%rd6+244];
	xor.b32  	%r347, %r347, %r303;
	ld.global.u32 	%r304, [%rd6+248];
	xor.b32  	%r346, %r346, %r304;
	ld.global.u32 	%r305, [%rd6+252];
	xor.b32  	%r345, %r345, %r305;
	ld.global.u32 	%r306, [%rd6+256];
	xor.b32  	%r344, %r344, %r306;
$L__BB0_32:
	and.b32  	%r308, %r214, 8192;
	setp.eq.s32 	%p18, %r308, 0;
	@%p18 bra 	$L__BB0_34;
	ld.global.u32 	%r309, [%rd6+260];
	xor.b32  	%r348, %r348, %r309;
	ld.global.u32 	%r310, [%rd6+264];
	xor.b32  	%r347, %r347, %r310;
	ld.global.u32 	%r311, [%rd6+268];
	xor.b32  	%r346, %r346, %r311;
	ld.global.u32 	%r312, [%rd6+272];
	xor.b32  	%r345, %r345, %r312;
	ld.global.u32 	%r313, [%rd6+276];
	xor.b32  	%r344, %r344, %r313;
$L__BB0_34:
	and.b32  	%r315, %r214, 16384;
	setp.eq.s32 	%p19, %r315, 0;
	@%p19 bra 	$L__BB0_36;
	ld.global.u32 	%r316, [%rd6+280];
	xor.b32  	%r348, %r348, %r316;
	ld.global.u32 	%r317, [%rd6+284];
	xor.b32  	%r347, %r347, %r317;
	ld.global.u32 	%r318, [%rd6+288];
	xor.b32  	%r346, %r346, %r318;
	ld.global.u32 	%r319, [%rd6+292];
	xor.b32  	%r345, %r345, %r319;
	ld.global.u32 	%r320, [%rd6+296];
	xor.b32  	%r344, %r344, %r320;
$L__BB0_36:
	and.b32  	%r322, %r214, 32768;
	setp.eq.s32 	%p20, %r322, 0;
	@%p20 bra 	$L__BB0_38;
	ld.global.u32 	%r323, [%rd6+300];
	xor.b32  	%r348, %r348, %r323;
	ld.global.u32 	%r324, [%rd6+304];
	xor.b32  	%r347, %r347, %r324;
	ld.global.u32 	%r325, [%rd6+308];
	xor.b32  	%r346, %r346, %r325;
	ld.global.u32 	%r326, [%rd6+312];
	xor.b32  	%r345, %r345, %r326;
	ld.global.u32 	%r327, [%rd6+316];
	xor.b32  	%r344, %r344, %r327;
$L__BB0_38:
	add.s32 	%r343, %r343, 16;
	setp.ne.s32 	%p21, %r343, 32;
	@%p21 bra 	$L__BB0_6;
	mad.lo.s32 	%r328, %r337, -31, %r11;
	add.s32 	%r337, %r328, 1;
	setp.ne.s32 	%p22, %r337, 5;
	@%p22 bra 	$L__BB0_5;
	st.u32 	[%rd8+4], %r348;
	st.u32 	[%rd8+8], %r347;
	st.u32 	[%rd8+12], %r346;
	st.u32 	[%rd8+16], %r345;
	st.u32 	[%rd8+20], %r344;
	add.s32 	%r331, %r331, 1;
	setp.lt.u32 	%p23, %r331, %r2;
	@%p23 bra 	$L__BB0_4;
$L__BB0_41:
	shr.u64 	%rd7, %rd18, 2;
	add.s32 	%r330, %r330, 1;
	setp.gt.u64 	%p24, %rd18, 3;
	mov.u64 	%rd18, %rd7;
	@%p24 bra 	$L__BB0_2;
$L__BB0_42:
	mov.b32 	%r329, 0;
	st.v2.u32 	[%rd8+24], {%r329, %r329};
	st.u32 	[%rd8+32], %r329;
	mov.b64 	%rd14, 0;
	st.u64 	[%rd8+40], %rd14;
	shl.b64 	%rd15, %rd2, 3;
	mov.u64 	%rd16, curand_states;
	add.s64 	%rd17, %rd16, %rd15;
	st.global.u64 	[%rd17], %rd8;
	ret;

}
	// .globl	prepare_simulation
.visible .entry prepare_simulation()
{
	.reg .b32 	%r<17>;
	.reg .b64 	%rd<5>;

	mov.u32 	%r1, %ctaid.x;
	mov.u32 	%r2, %ctaid.y;
	mov.u32 	%r3, %nctaid.x;
	mov.u32 	%r4, %nctaid.y;
	mov.u32 	%r5, %ctaid.z;
	mad.lo.s32 	%r6, %r5, %r4, %r2;
	mad.lo.s32 	%r7, %r6, %r3, %r1;
	mov.u32 	%r8, %ntid.x;
	mov.u32 	%r9, %ntid.y;
	mov.u32 	%r10, %ntid.z;
	mov.u32 	%r11, %tid.z;
	mov.u32 	%r12, %tid.y;
	mov.u32 	%r13, %tid.x;
	mad.lo.s32 	%r14, %r7, %r10, %r11;
	mad.lo.s32 	%r15, %r14, %r9, %r12;
	mad.lo.s32 	%r16, %r15, %r8, %r13;
	mul.wide.s32 	%rd1, %r16, 64;
	mov.u64 	%rd2, data;
	add.s64 	%rd3, %rd2, %rd1;
	mov.b64 	%rd4, 0;
	st.global.u64 	[%rd3], %rd4;
	st.global.u64 	[%rd3+8], %rd4;
	st.global.u64 	[%rd3+16], %rd4;
	st.global.u64 	[%rd3+24], %rd4;
	st.global.u64 	[%rd3+32], %rd4;
	st.global.u64 	[%rd3+40], %rd4;
	st.global.u64 	[%rd3+48], %rd4;
	st.global.u64 	[%rd3+56], %rd4;
	ret;

}
	// .globl	continue_simulation
.visible .entry continue_simulation()
{
	.local .align 4 .b8 	__local_depot2[28];
	.reg .b64 	%SP;
	.reg .b64 	%SPL;
	.reg .pred 	%p<131>;
	.reg .b32 	%r<680>;
	.reg .b32 	%f<529>;
	.reg .b64 	%rd<286>;
	.reg .b64 	%fd<187>;

	mov.u64 	%SPL, __local_depot2;
	add.u64 	%rd1, %SPL, 0;
	add.u64 	%rd2, %SPL, 0;
	add.u64 	%rd3, %SPL, 0;
	add.u64 	%rd4, %SPL, 0;
	add.u64 	%rd5, %SPL, 0;
	add.u64 	%rd6, %SPL, 0;
	add.u64 	%rd7, %SPL, 0;
	add.u64 	%rd8, %SPL, 0;
	mov.u32 	%r220, %ctaid.x;
	mov.u32 	%r221, %ctaid.y;
	mov.u32 	%r222, %nctaid.x;
	mov.u32 	%r223, %nctaid.y;
	mov.u32 	%r224, %ctaid.z;
	mad.lo.s32 	%r225, %r224, %r223, %r221;
	mad.lo.s32 	%r226, %r225, %r222, %r220;
	mov.u32 	%r227, %ntid.x;
	mov.u32 	%r228, %ntid.y;
	mov.u32 	%r229, %ntid.z;
	mov.u32 	%r230, %tid.z;
	mov.u32 	%r231, %tid.y;
	mov.u32 	%r232, %tid.x;
	mad.lo.s32 	%r233, %r226, %r229, %r230;
	mad.lo.s32 	%r234, %r233, %r228, %r231;
	mad.lo.s32 	%r235, %r234, %r227, %r232;
	mul.wide.s32 	%rd97, %r235, 64;
	mov.u64 	%rd98, data;
	add.s64 	%rd9, %rd98, %rd97;
	ld.global.f64 	%fd10, [%rd9];
	cvt.rzi.s32.f64 	%r646, %fd10;
	ld.global.f64 	%fd11, [%rd9+8];
	cvt.rn.f32.f64 	%f522, %fd11;
	ld.global.f64 	%fd12, [%rd9+16];
	cvt.rn.f32.f64 	%f523, %fd12;
	ld.global.f64 	%fd13, [%rd9+24];
	cvt.rn.f32.f64 	%f524, %fd13;
	ld.global.f64 	%fd14, [%rd9+32];
	cvt.rn.f32.f64 	%f525, %fd14;
	ld.global.f64 	%fd15, [%rd9+40];
	cvt.rn.f32.f64 	%f526, %fd15;
	ld.global.f64 	%fd16, [%rd9+48];
	cvt.rn.f32.f64 	%f527, %fd16;
	ld.global.f64 	%fd17, [%rd9+56];
	cvt.rn.f32.f64 	%f528, %fd17;
	cvt.f64.f32 	%fd1, %f522;
	mul.f64 	%fd18, %fd1, 0d401400029F16B11C;
	cvt.rn.f32.f64 	%f8, %fd18;
	mul.f32 	%f142, %f8, 0f3F22F983;
	cvt.rni.s32.f32 	%r616, %f142;
	cvt.rn.f32.s32 	%f143, %r616;
	fma.rn.f32 	%f144, %f143, 0fBFC90FDA, %f8;
	fma.rn.f32 	%f145, %f143, 0fB3A22168, %f144;
	fma.rn.f32 	%f497, %f143, 0fA7C234C5, %f145;
	abs.f32 	%f10, %f8;
	setp.ltu.f32 	%p1, %f10, 0f47CE4780;
	@%p1 bra 	$L__BB2_8;
	setp.neu.f32 	%p2, %f10, 0f7F800000;
	@%p2 bra 	$L__BB2_3;
	mov.f32 	%f148, 0f00000000;
	mul.rn.f32 	%f497, %f8, %f148;
	mov.b32 	%r616, 0;
	bra.uni 	$L__BB2_8;
$L__BB2_3:
	mov.b32 	%r3, %f8;
	shl.b32 	%r237, %r3, 8;
	or.b32  	%r4, %r237, -2147483648;
	mov.b64 	%rd256, 0;
	mov.b32 	%r613, 0;
	mov.u64 	%rd254, __cudart_i2opi_f;
	mov.u64 	%rd255, %rd8;
$L__BB2_4:
	.pragma "nounroll";
	ld.global.nc.u32 	%r238, [%rd254];
	mad.wide.u32 	%rd101, %r238, %r4, %rd256;
	shr.u64 	%rd256, %rd101, 32;
	st.local.u32 	[%rd255], %rd101;
	add.s32 	%r613, %r613, 1;
	add.s64 	%rd255, %rd255, 4;
	add.s64 	%rd254, %rd254, 4;
	setp.ne.s32 	%p3, %r613, 6;
	@%p3 bra 	$L__BB2_4;
	shr.u32 	%r239, %r3, 23;
	st.local.u32 	[%rd8+24], %rd256;
	and.b32  	%r7, %r239, 31;
	and.b32  	%r240, %r239, 224;
	add.s32 	%r241, %r240, -128;
	shr.u32 	%r242, %r241, 5;
	mul.wide.u32 	%rd102, %r242, 4;
	sub.s64 	%rd16, %rd8, %rd102;
	ld.local.u32 	%r614, [%rd16+24];
	ld.local.u32 	%r615, [%rd16+20];
	setp.eq.s32 	%p4, %r7, 0;
	@%p4 bra 	$L__BB2_7;
	shf.l.wrap.b32 	%r614, %r615, %r614, %r7;
	ld.local.u32 	%r243, [%rd16+16];
	shf.l.wrap.b32 	%r615, %r243, %r615, %r7;
$L__BB2_7:
	shr.u32 	%r244, %r614, 30;
	shf.l.wrap.b32 	%r245, %r615, %r614, 2;
	shl.b32 	%r246, %r615, 2;
	shr.u32 	%r247, %r245, 31;
	add.s32 	%r248, %r247, %r244;
	neg.s32 	%r249, %r248;
	setp.lt.s32 	%p5, %r3, 0;
	selp.b32 	%r616, %r249, %r248, %p5;
	xor.b32  	%r250, %r245, %r3;
	shr.s32 	%r251, %r245, 31;
	xor.b32  	%r252, %r251, %r245;
	xor.b32  	%r253, %r251, %r246;
	cvt.u64.u32 	%rd103, %r252;
	shl.b64 	%rd104, %rd103, 32;
	cvt.u64.u32 	%rd105, %r253;
	or.b64  	%rd106, %rd104, %rd105;
	cvt.rn.f64.s64 	%fd19, %rd106;
	mul.f64 	%fd20, %fd19, 0d3BF921FB54442D19;
	cvt.rn.f32.f64 	%f146, %fd20;
	neg.f32 	%f147, %f146;
	setp.lt.s32 	%p6, %r250, 0;
	selp.f32 	%f497, %f147, %f146, %p6;
$L__BB2_8:
	add.s32 	%r255, %r616, 1;
	mul.rn.f32 	%f149, %f497, %f497;
	and.b32  	%r256, %r616, 1;
	setp.eq.b32 	%p7, %r256, 1;
	selp.f32 	%f150, %f497, 0f3F800000, %p7;
	fma.rn.f32 	%f151, %f149, %f150, 0f00000000;
	fma.rn.f32 	%f152, %f149, 0f37CBAC00, 0fBAB607ED;
	selp.f32 	%f153, 0fB94D4153, %f152, %p7;
	selp.f32 	%f154, 0f3C0885E4, 0f3D2AAABB, %p7;
	fma.rn.f32 	%f155, %f153, %f149, %f154;
	selp.f32 	%f156, 0fBE2AAAA8, 0fBEFFFFFF, %p7;
	fma.rn.f32 	%f157, %f155, %f149, %f156;
	fma.rn.f32 	%f158, %f157, %f151, %f150;
	and.b32  	%r257, %r255, 2;
	setp.eq.s32 	%p8, %r257, 0;
	mov.f32 	%f159, 0f00000000;
	sub.f32 	%f160, %f159, %f158;
	selp.f32 	%f161, %f158, %f160, %p8;
	cvt.f64.f32 	%fd21, %f161;
	mul.f64 	%fd2, %fd21, 0d40305190CE15EBE2;
	cvt.f64.f32 	%fd22, %f526;
	mul.f64 	%fd23, %fd22, 0d401921FB54442D18;
	cvt.rn.f32.f64 	%f14, %fd23;
	mul.f32 	%f162, %f14, 0f3F22F983;
	cvt.rni.s32.f32 	%r620, %f162;
	cvt.rn.f32.s32 	%f163, %r620;
	fma.rn.f32 	%f164, %f163, 0fBFC90FDA, %f14;
	fma.rn.f32 	%f165, %f163, 0fB3A22168, %f164;
	fma.rn.f32 	%f498, %f163, 0fA7C234C5, %f165;
	abs.f32 	%f16, %f14;
	setp.ltu.f32 	%p9, %f16, 0f47CE4780;
	@%p9 bra 	$L__BB2_16;
	setp.neu.f32 	%p10, %f16, 0f7F800000;
	@%p10 bra 	$L__BB2_11;
	mov.f32 	%f168, 0f00000000;
	mul.rn.f32 	%f498, %f14, %f168;
	mov.b32 	%r620, 0;
	bra.uni 	$L__BB2_16;
$L__BB2_11:
	mov.b32 	%r17, %f14;
	shl.b32 	%r259, %r17, 8;
	or.b32  	%r18, %r259, -2147483648;
	mov.b64 	%rd259, 0;
	mov.b32 	%r617, 0;
	mov.u64 	%rd257, __cudart_i2opi_f;
	mov.u64 	%rd258, %rd8;
$L__BB2_12:
	.pragma "nounroll";
	ld.global.nc.u32 	%r260, [%rd257];
	mad.wide.u32 	%rd109, %r260, %r18, %rd259;
	shr.u64 	%rd259, %rd109, 32;
	st.local.u32 	[%rd258], %rd109;
	add.s32 	%r617, %r617, 1;
	add.s64 	%rd258, %rd258, 4;
	add.s64 	%rd257, %rd257, 4;
	setp.ne.s32 	%p11, %r617, 6;
	@%p11 bra 	$L__BB2_12;
	shr.u32 	%r261, %r17, 23;
	st.local.u32 	[%rd8+24], %rd259;
	and.b32  	%r21, %r261, 31;
	and.b32  	%r262, %r261, 224;
	add.s32 	%r263, %r262, -128;
	shr.u32 	%r264, %r263, 5;
	mul.wide.u32 	%rd110, %r264, 4;
	sub.s64 	%rd23, %rd8, %rd110;
	ld.local.u32 	%r618, [%rd23+24];
	ld.local.u32 	%r619, [%rd23+20];
	setp.eq.s32 	%p12, %r21, 0;
	@%p12 bra 	$L__BB2_15;
	shf.l.wrap.b32 	%r618, %r619, %r618, %r21;
	ld.local.u32 	%r265, [%rd23+16];
	shf.l.wrap.b32 	%r619, %r265, %r619, %r21;
$L__BB2_15:
	shr.u32 	%r266, %r618, 30;
	shf.l.wrap.b32 	%r267, %r619, %r618, 2;
	shl.b32 	%r268, %r619, 2;
	shr.u32 	%r269, %r267, 31;
	add.s32 	%r270, %r269, %r266;
	neg.s32 	%r271, %r270;
	setp.lt.s32 	%p13, %r17, 0;
	selp.b32 	%r620, %r271, %r270, %p13;
	xor.b32  	%r272, %r267, %r17;
	shr.s32 	%r273, %r267, 31;
	xor.b32  	%r274, %r273, %r267;
	xor.b32  	%r275, %r273, %r268;
	cvt.u64.u32 	%rd111, %r274;
	shl.b64 	%rd112, %rd111, 32;
	cvt.u64.u32 	%rd113, %r275;
	or.b64  	%rd114, %rd112, %rd113;
	cvt.rn.f64.s64 	%fd24, %rd114;
	mul.f64 	%fd25, %fd24, 0d3BF921FB54442D19;
	cvt.rn.f32.f64 	%f166, %fd25;
	neg.f32 	%f167, %f166;
	setp.lt.s32 	%p14, %r272, 0;
	selp.f32 	%f498, %f167, %f166, %p14;
$L__BB2_16:
	add.s32 	%r277, %r620, 1;
	mul.rn.f32 	%f169, %f498, %f498;
	and.b32  	%r278, %r620, 1;
	setp.eq.b32 	%p15, %r278, 1;
	selp.f32 	%f170, %f498, 0f3F800000, %p15;
	fma.rn.f32 	%f171, %f169, %f170, 0f00000000;
	fma.rn.f32 	%f172, %f169, 0f37CBAC00, 0fBAB607ED;
	selp.f32 	%f173, 0fB94D4153, %f172, %p15;
	selp.f32 	%f174, 0f3C0885E4, 0f3D2AAABB, %p15;
	fma.rn.f32 	%f175, %f173, %f169, %f174;
	selp.f32 	%f176, 0fBE2AAAA8, 0fBEFFFFFF, %p15;
	fma.rn.f32 	%f177, %f175, %f169, %f176;
	fma.rn.f32 	%f178, %f177, %f171, %f170;
	and.b32  	%r279, %r277, 2;
	setp.eq.s32 	%p16, %r279, 0;
	mov.f32 	%f179, 0f00000000;
	sub.f32 	%f180, %f179, %f178;
	selp.f32 	%f181, %f178, %f180, %p16;
	cvt.f64.f32 	%fd26, %f181;
	cvt.f64.f32 	%fd27, %f523;
	mul.f64 	%fd28, %fd27, 0d40097913FD02FFDC;
	sub.f64 	%fd29, %fd2, %fd28;
	fma.rn.f64 	%fd30, %fd26, 0dC03401A48B10252B, %fd29;
	add.f64 	%fd31, %fd30, 0d40097913FD02FFDC;
	cvt.rn.f32.f64 	%f20, %fd31;
	ld.const.f32 	%f21, [dt];
	cvt.f64.f32 	%fd32, %f21;
	fma.rn.f64 	%fd33, %fd32, 0d3FE0000000000000, %fd1;
	cvt.rn.f32.f64 	%f182, %fd33;
	cvt.f64.f32 	%fd34, %f182;
	mul.f64 	%fd35, %fd34, 0d401400029F16B11C;
	cvt.rn.f32.f64 	%f22, %fd35;
	mul.f32 	%f183, %f22, 0f3F22F983;
	cvt.rni.s32.f32 	%r632, %f183;
	cvt.rn.f32.s32 	%f184, %r632;
	fma.rn.f32 	%f185, %f184, 0fBFC90FDA, %f22;
	fma.rn.f32 	%f186, %f184, 0fB3A22168, %f185;
	fma.rn.f32 	%f501, %f184, 0fA7C234C5, %f186;
	abs.f32 	%f24, %f22;
	setp.ltu.f32 	%p17, %f24, 0f47CE4780;
	mov.u32 	%r624, %r632;
	mov.f32 	%f499, %f501;
	@%p17 bra 	$L__BB2_24;
	setp.neu.f32 	%p18, %f24, 0f7F800000;
	@%p18 bra 	$L__BB2_19;
	mov.f32 	%f189, 0f00000000;
	mul.rn.f32 	%f499, %f22, %f189;
	mov.b32 	%r624, 0;
	bra.uni 	$L__BB2_24;
$L__BB2_19:
	mov.b64 	%rd262, 0;
	mov.b32 	%r621, 0;
	mov.u64 	%rd260, __cudart_i2opi_f;
	mov.b32 	%r32, %f22;
	shl.b32 	%r282, %r32, 8;
	or.b32  	%r283, %r282, -2147483648;
	mov.u64 	%rd261, %rd8;
$L__BB2_20:
	.pragma "nounroll";
	ld.global.nc.u32 	%r281, [%rd260];
	mad.wide.u32 	%rd117, %r281, %r283, %rd262;
	shr.u64 	%rd262, %rd117, 32;
	st.local.u32 	[%rd261], %rd117;
	add.s32 	%r621, %r621, 1;
	add.s64 	%rd261, %rd261, 4;
	add.s64 	%rd260, %rd260, 4;
	setp.ne.s32 	%p19, %r621, 6;
	@%p19 bra 	$L__BB2_20;
	shr.u32 	%r284, %r32, 23;
	st.local.u32 	[%rd8+24], %rd262;
	and.b32  	%r34, %r284, 31;
	and.b32  	%r285, %r284, 224;
	add.s32 	%r286, %r285, -128;
	shr.u32 	%r287, %r286, 5;
	mul.wide.u32 	%rd118, %r287, 4;
	sub.s64 	%rd30, %rd8, %rd118;
	ld.local.u32 	%r622, [%rd30+24];
	ld.local.u32 	%r623, [%rd30+20];
	setp.eq.s32 	%p20, %r34, 0;
	@%p20 bra 	$L__BB2_23;
	shf.l.wrap.b32 	%r622, %r623, %r622, %r34;
	ld.local.u32 	%r288, [%rd30+16];
	shf.l.wrap.b32 	%r623, %r288, %r623, %r34;
$L__BB2_23:
	shr.u32 	%r289, %r622, 30;
	shf.l.wrap.b32 	%r290, %r623, %r622, 2;
	shl.b32 	%r291, %r623, 2;
	shr.u32 	%r292, %r290, 31;
	add.s32 	%r293, %r292, %r289;
	neg.s32 	%r294, %r293;
	setp.lt.s32 	%p21, %r32, 0;
	selp.b32 	%r624, %r294, %r293, %p21;
	xor.b32  	%r296, %r290, %r32;
	shr.s32 	%r297, %r290, 31;
	xor.b32  	%r298, %r297, %r290;
	xor.b32  	%r299, %r297, %r291;
	cvt.u64.u32 	%rd119, %r298;
	shl.b64 	%rd120, %rd119, 32;
	cvt.u64.u32 	%rd121, %r299;
	or.b64  	%rd122, %rd120, %rd121;
	cvt.rn.f64.s64 	%fd36, %rd122;
	mul.f64 	%fd37, %fd36, 0d3BF921FB54442D19;
	cvt.rn.f32.f64 	%f187, %fd37;
	neg.f32 	%f188, %f187;
	setp.lt.s32 	%p22, %r296, 0;
	selp.f32 	%f499, %f188, %f187, %p22;
$L__BB2_24:
	add.s32 	%r301, %r624, 1;
	mul.rn.f32 	%f190, %f499, %f499;
	and.b32  	%r302, %r624, 1;
	setp.eq.b32 	%p23, %r302, 1;
	selp.f32 	%f191, %f499, 0f3F800000, %p23;
	fma.rn.f32 	%f192, %f190, %f191, 0f00000000;
	fma.rn.f32 	%f193, %f190, 0f37CBAC00, 0fBAB607ED;
	selp.f32 	%f194, 0fB94D4153, %f193, %p23;
	selp.f32 	%f195, 0f3C0885E4, 0f3D2AAABB, %p23;
	fma.rn.f32 	%f196, %f194, %f190, %f195;
	selp.f32 	%f197, 0fBE2AAAA8, 0fBEFFFFFF, %p23;
	fma.rn.f32 	%f198, %f196, %f190, %f197;
	fma.rn.f32 	%f199, %f198, %f192, %f191;
	and.b32  	%r303, %r301, 2;
	setp.eq.s32 	%p24, %r303, 0;
	mov.f32 	%f200, 0f00000000;
	sub.f32 	%f201, %f200, %f199;
	selp.f32 	%f202, %f199, %f201, %p24;
	cvt.f64.f32 	%fd38, %f202;
	mul.f64 	%fd3, %fd38, 0d40305190CE15EBE2;
	mul.f32 	%f203, %f21, %f523;
	cvt.f64.f32 	%fd39, %f203;
	fma.rn.f64 	%fd41, %fd39, 0d3FE0000000000000, %fd22;
	cvt.rn.f32.f64 	%f204, %fd41;
	cvt.f64.f32 	%fd42, %f204;
	mul.f64 	%fd43, %fd42, 0d401921FB54442D18;
	cvt.rn.f32.f64 	%f28, %fd43;
	mul.f32 	%f205, %f28, 0f3F22F983;
	cvt.rni.s32.f32 	%r628, %f205;
	cvt.rn.f32.s32 	%f206, %r628;
	fma.rn.f32 	%f207, %f206, 0fBFC90FDA, %f28;
	fma.rn.f32 	%f208, %f206, 0fB3A22168, %f207;
	fma.rn.f32 	%f500, %f206, 0fA7C234C5, %f208;
	abs.f32 	%f30, %f28;
	setp.ltu.f32 	%p25, %f30, 0f47CE4780;
	@%p25 bra 	$L__BB2_32;
	setp.neu.f32 	%p26, %f30, 0f7F800000;
	@%p26 bra 	$L__BB2_27;
	mov.f32 	%f211, 0f00000000;
	mul.rn.f32 	%f500, %f28, %f211;
	mov.b32 	%r628, 0;
	bra.uni 	$L__BB2_32;
$L__BB2_27:
	mov.b32 	%r44, %f28;
	mov.b64 	%rd265, 0;
	mov.b32 	%r625, 0;
	mov.u64 	%rd263, __cudart_i2opi_f;
	shl.b32 	%r306, %r44, 8;
	or.b32  	%r307, %r306, -2147483648;
	mov.u64 	%rd264, %rd8;
$L__BB2_28:
	.pragma "nounroll";
	ld.global.nc.u32 	%r305, [%rd263];
	mad.wide.u32 	%rd125, %r305, %r307, %rd265;
	shr.u64 	%rd265, %rd125, 32;
	st.local.u32 	[%rd264], %rd125;
	add.s32 	%r625, %r625, 1;
	add.s64 	%rd264, %rd264, 4;
	add.s64 	%rd263, %rd263, 4;
	setp.ne.s32 	%p27, %r625, 6;
	@%p27 bra 	$L__BB2_28;
	shr.u32 	%r308, %r44, 23;
	st.local.u32 	[%rd8+24], %rd265;
	and.b32  	%r309, %r308, 31;
	and.b32  	%r310, %r308, 224;
	add.s32 	%r311, %r310, -128;
	shr.u32 	%r312, %r311, 5;
	mul.wide.u32 	%rd126, %r312, 4;
	sub.s64 	%rd37, %rd8, %rd126;
	ld.local.u32 	%r626, [%rd37+24];
	ld.local.u32 	%r627, [%rd37+20];
	setp.eq.s32 	%p28, %r309, 0;
	@%p28 bra 	$L__BB2_31;
	shf.l.wrap.b32 	%r626, %r627, %r626, %r309;
	ld.local.u32 	%r315, [%rd37+16];
	shf.l.wrap.b32 	%r627, %r315, %r627, %r309;
$L__BB2_31:
	shr.u32 	%r316, %r626, 30;
	shf.l.wrap.b32 	%r317, %r627, %r626, 2;
	shl.b32 	%r318, %r627, 2;
	shr.u32 	%r319, %r317, 31;
	add.s32 	%r320, %r319, %r316;
	neg.s32 	%r321, %r320;
	setp.lt.s32 	%p29, %r44, 0;
	selp.b32 	%r628, %r321, %r320, %p29;
	xor.b32  	%r322, %r317, %r44;
	shr.s32 	%r323, %r317, 31;
	xor.b32  	%r324, %r323, %r317;
	xor.b32  	%r325, %r323, %r318;
	cvt.u64.u32 	%rd127, %r324;
	shl.b64 	%rd128, %rd127, 32;
	cvt.u64.u32 	%rd129, %r325;
	or.b64  	%rd130, %rd128, %rd129;
	cvt.rn.f64.s64 	%fd44, %rd130;
	mul.f64 	%fd45, %fd44, 0d3BF921FB54442D19;
	cvt.rn.f32.f64 	%f209, %fd45;
	neg.f32 	%f210, %f209;
	setp.lt.s32 	%p30, %r322, 0;
	selp.f32 	%f500, %f210, %f209, %p30;
$L__BB2_32:
	setp.ltu.f32 	%p31, %f24, 0f47CE4780;
	add.s32 	%r327, %r628, 1;
	mul.rn.f32 	%f212, %f500, %f500;
	and.b32  	%r328, %r628, 1;
	setp.eq.b32 	%p32, %r328, 1;
	selp.f32 	%f213, %f500, 0f3F800000, %p32;
	fma.rn.f32 	%f214, %f212, %f213, 0f00000000;
	fma.rn.f32 	%f215, %f212, 0f37CBAC00, 0fBAB607ED;
	selp.f32 	%f216, 0fB94D4153, %f215, %p32;
	selp.f32 	%f217, 0f3C0885E4, 0f3D2AAABB, %p32;
	fma.rn.f32 	%f218, %f216, %f212, %f217;
	selp.f32 	%f219, 0fBE2AAAA8, 0fBEFFFFFF, %p32;
	fma.rn.f32 	%f220, %f218, %f212, %f219;
	fma.rn.f32 	%f221, %f220, %f214, %f213;
	and.b32  	%r329, %r327, 2;
	setp.eq.s32 	%p33, %r329, 0;
	mov.f32 	%f222, 0f00000000;
	sub.f32 	%f223, %f222, %f221;
	selp.f32 	%f224, %f221, %f223, %p33;
	cvt.f64.f32 	%fd46, %f224;
	mul.f32 	%f226, %f21, %f20;
	cvt.f64.f32 	%fd47, %f226;
	cvt.f64.f32 	%fd48, %f523;
	fma.rn.f64 	%fd49, %fd47, 0d3FE0000000000000, %fd48;
	cvt.rn.f32.f64 	%f227, %fd49;
	cvt.f64.f32 	%fd50, %f227;
	mul.f64 	%fd51, %fd50, 0d40097913FD02FFDC;
	sub.f64 	%fd52, %fd3, %fd51;
	fma.rn.f64 	%fd53, %fd46, 0dC03401A48B10252B, %fd52;
	add.f64 	%fd54, %fd53, 0d40097913FD02FFDC;
	cvt.rn.f32.f64 	%f35, %fd54;
	mul.f32 	%f228, %f21, %f35;
	cvt.f64.f32 	%fd55, %f228;
	fma.rn.f64 	%fd56, %fd55, 0d3FE0000000000000, %fd48;
	cvt.rn.f32.f64 	%f36, %fd56;
	mul.f32 	%f229, %f21, %f227;
	cvt.f64.f32 	%fd57, %f229;
	fma.rn.f64 	%fd59, %fd57, 0d3FE0000000000000, %fd22;
	cvt.rn.f32.f64 	%f37, %fd59;
	@%p31 bra 	$L__BB2_40;
	setp.neu.f32 	%p34, %f24, 0f7F800000;
	@%p34 bra 	$L__BB2_35;
	mov.f32 	%f232, 0f00000000;
	mul.rn.f32 	%f501, %f22, %f232;
	mov.b32 	%r632, 0;
	bra.uni 	$L__BB2_40;
$L__BB2_35:
	mov.b32 	%r55, %f22;
	shl.b32 	%r331, %r55, 8;
	or.b32  	%r56, %r331, -2147483648;
	mov.b64 	%rd268, 0;
	mov.b32 	%r629, 0;
	mov.u64 	%rd266, __cudart_i2opi_f;
	mov.u64 	%rd267, %rd8;
$L__BB2_36:
	.pragma "nounroll";
	ld.global.nc.u32 	%r332, [%rd266];
	mad.wide.u32 	%rd133, %r332, %r56, %rd268;
	shr.u64 	%rd268, %rd133, 32;
	st.local.u32 	[%rd267], %rd133;
	add.s32 	%r629, %r629, 1;
	add.s64 	%rd267, %rd267, 4;
	add.s64 	%rd266, %rd266, 4;
	setp.ne.s32 	%p35, %r629, 6;
	@%p35 bra 	$L__BB2_36;
	shr.u32 	%r333, %r55, 23;
	st.local.u32 	[%rd8+24], %rd268;
	and.b32  	%r59, %r333, 31;
	and.b32  	%r334, %r333, 224;
	add.s32 	%r335, %r334, -128;
	shr.u32 	%r336, %r335, 5;
	mul.wide.u32 	%rd134, %r336, 4;
	sub.s64 	%rd44, %rd8, %rd134;
	ld.local.u32 	%r630, [%rd44+24];
	ld.local.u32 	%r631, [%rd44+20];
	setp.eq.s32 	%p36, %r59, 0;
	@%p36 bra 	$L__BB2_39;
	shf.l.wrap.b32 	%r630, %r631, %r630, %r59;
	ld.local.u32 	%r337, [%rd44+16];
	shf.l.wrap.b32 	%r631, %r337, %r631, %r59;
$L__BB2_39:
	shr.u32 	%r338, %r630, 30;
	shf.l.wrap.b32 	%r339, %r631, %r630, 2;
	shl.b32 	%r340, %r631, 2;
	shr.u32 	%r341, %r339, 31;
	add.s32 	%r342, %r341, %r338;
	neg.s32 	%r343, %r342;
	setp.lt.s32 	%p37, %r55, 0;
	selp.b32 	%r632, %r343, %r342, %p37;
	xor.b32  	%r344, %r339, %r55;
	shr.s32 	%r345, %r339, 31;
	xor.b32  	%r346, %r345, %r339;
	xor.b32  	%r347, %r345, %r340;
	cvt.u64.u32 	%rd135, %r346;
	shl.b64 	%rd136, %rd135, 32;
	cvt.u64.u32 	%rd137, %r347;
	or.b64  	%rd138, %rd136, %rd137;
	cvt.rn.f64.s64 	%fd60, %rd138;
	mul.f64 	%fd61, %fd60, 0d3BF921FB54442D19;
	cvt.rn.f32.f64 	%f230, %fd61;
	neg.f32 	%f231, %f230;
	setp.lt.s32 	%p38, %r344, 0;
	selp.f32 	%f501, %f231, %f230, %p38;
$L__BB2_40:
	add.s32 	%r349, %r632, 1;
	mul.rn.f32 	%f233, %f501, %f501;
	and.b32  	%r350, %r632, 1;
	setp.eq.b32 	%p39, %r350, 1;
	selp.f32 	%f234, %f501, 0f3F800000, %p39;
	fma.rn.f32 	%f235, %f233, %f234, 0f00000000;
	fma.rn.f32 	%f236, %f233, 0f37CBAC00, 0fBAB607ED;
	selp.f32 	%f237, 0fB94D4153, %f236, %p39;
	selp.f32 	%f238, 0f3C0885E4, 0f3D2AAABB, %p39;
	fma.rn.f32 	%f239, %f237, %f233, %f238;
	selp.f32 	%f240, 0fBE2AAAA8, 0fBEFFFFFF, %p39;
	fma.rn.f32 	%f241, %f239, %f233, %f240;
	fma.rn.f32 	%f242, %f241, %f235, %f234;
	and.b32  	%r351, %r349, 2;
	setp.eq.s32 	%p40, %r351, 0;
	mov.f32 	%f243, 0f00000000;
	sub.f32 	%f244, %f243, %f242;
	selp.f32 	%f245, %f242, %f244, %p40;
	cvt.f64.f32 	%fd62, %f245;
	mul.f64 	%fd4, %fd62, 0d40305190CE15EBE2;
	cvt.f64.f32 	%fd63, %f37;
	mul.f64 	%fd64, %fd63, 0d401921FB54442D18;
	cvt.rn.f32.f64 	%f41, %fd64;
	mul.f32 	%f246, %f41, 0f3F22F983;
	cvt.rni.s32.f32 	%r636, %f246;
	cvt.rn.f32.s32 	%f247, %r636;
	fma.rn.f32 	%f248, %f247, 0fBFC90FDA, %f41;
	fma.rn.f32 	%f249, %f247, 0fB3A22168, %f248;
	fma.rn.f32 	%f502, %f247, 0fA7C234C5, %f249;
	abs.f32 	%f43, %f41;
	setp.ltu.f32 	%p41, %f43, 0f47CE4780;
	@%p41 bra 	$L__BB2_48;
	setp.neu.f32 	%p42, %f43, 0f7F800000;
	@%p42 bra 	$L__BB2_43;
	mov.f32 	%f252, 0f00000000;
	mul.rn.f32 	%f502, %f41, %f252;
	mov.b32 	%r636, 0;
	bra.uni 	$L__BB2_48;
$L__BB2_43:
	mov.b32 	%r69, %f41;
	shl.b32 	%r353, %r69, 8;
	or.b32  	%r70, %r353, -2147483648;
	mov.b64 	%rd271, 0;
	mov.b32 	%r633, 0;
	mov.u64 	%rd269, __cudart_i2opi_f;
	mov.u64 	%rd270, %rd8;
$L__BB2_44:
	.pragma "nounroll";
	ld.global.nc.u32 	%r354, [%rd269];
	mad.wide.u32 	%rd141, %r354, %r70, %rd271;
	shr.u64 	%rd271, %rd141, 32;
	st.local.u32 	[%rd270], %rd141;
	add.s32 	%r633, %r633, 1;
	add.s64 	%rd270, %rd270, 4;
	add.s64 	%rd269, %rd269, 4;
	setp.ne.s32 	%p43, %r633, 6;
	@%p43 bra 	$L__BB2_44;
	shr.u32 	%r355, %r69, 23;
	st.local.u32 	[%rd8+24], %rd271;
	and.b32  	%r73, %r355, 31;
	and.b32  	%r356, %r355, 224;
	add.s32 	%r357, %r356, -128;
	shr.u32 	%r358, %r357, 5;
	mul.wide.u32 	%rd142, %r358, 4;
	sub.s64 	%rd51, %rd8, %rd142;
	ld.local.u32 	%r634, [%rd51+24];
	ld.local.u32 	%r635, [%rd51+20];
	setp.eq.s32 	%p44, %r73, 0;
	@%p44 bra 	$L__BB2_47;
	shf.l.wrap.b32 	%r634, %r635, %r634, %r73;
	ld.local.u32 	%r359, [%rd51+16];
	shf.l.wrap.b32 	%r635, %r359, %r635, %r73;
$L__BB2_47:
	shr.u32 	%r360, %r634, 30;
	shf.l.wrap.b32 	%r361, %r635, %r634, 2;
	shl.b32 	%r362, %r635, 2;
	shr.u32 	%r363, %r361, 31;
	add.s32 	%r364, %r363, %r360;
	neg.s32 	%r365, %r364;
	setp.lt.s32 	%p45, %r69, 0;
	selp.b32 	%r636, %r365, %r364, %p45;
	xor.b32  	%r366, %r361, %r69;
	shr.s32 	%r367, %r361, 31;
	xor.b32  	%r368, %r367, %r361;
	xor.b32  	%r369, %r367, %r362;
	cvt.u64.u32 	%rd143, %r368;
	shl.b64 	%rd144, %rd143, 32;
	cvt.u64.u32 	%rd145, %r369;
	or.b64  	%rd146, %rd144, %rd145;
	cvt.rn.f64.s64 	%fd65, %rd146;
	mul.f64 	%fd66, %fd65, 0d3BF921FB54442D19;
	cvt.rn.f32.f64 	%f250, %fd66;
	neg.f32 	%f251, %f250;
	setp.lt.s32 	%p46, %r366, 0;
	selp.f32 	%f502, %f251, %f250, %p46;
$L__BB2_48:
	add.s32 	%r371, %r636, 1;
	mul.rn.f32 	%f253, %f502, %f502;
	and.b32  	%r372, %r636, 1;
	setp.eq.b32 	%p47, %r372, 1;
	selp.f32 	%f254, %f502, 0f3F800000, %p47;
	fma.rn.f32 	%f255, %f253, %f254, 0f00000000;
	fma.rn.f32 	%f256, %f253, 0f37CBAC00, 0fBAB607ED;
	selp.f32 	%f257, 0fB94D4153, %f256, %p47;
	selp.f32 	%f258, 0f3C0885E4, 0f3D2AAABB, %p47;
	fma.rn.f32 	%f259, %f257, %f253, %f258;
	selp.f32 	%f260, 0fBE2AAAA8, 0fBEFFFFFF, %p47;
	fma.rn.f32 	%f261, %f259, %f253, %f260;
	fma.rn.f32 	%f262, %f261, %f255, %f254;
	and.b32  	%r373, %r371, 2;
	setp.eq.s32 	%p48, %r373, 0;
	mov.f32 	%f263, 0f00000000;
	sub.f32 	%f264, %f263, %f262;
	selp.f32 	%f265, %f262, %f264, %p48;
	cvt.f64.f32 	%fd67, %f265;
	cvt.f64.f32 	%fd68, %f36;
	mul.f64 	%fd69, %fd68, 0d40097913FD02FFDC;
	sub.f64 	%fd70, %fd4, %fd69;
	fma.rn.f64 	%fd71, %fd67, 0dC03401A48B10252B, %fd70;
	add.f64 	%fd72, %fd71, 0d40097913FD02FFDC;
	cvt.rn.f32.f64 	%f47, %fd72;
	add.f32 	%f267, %f21, %f522;
	fma.rn.f32 	%f48, %f21, %f47, %f523;
	fma.rn.f32 	%f49, %f21, %f36, %f526;
	cvt.f64.f32 	%fd73, %f267;
	mul.f64 	%fd74, %fd73, 0d401400029F16B11C;
	cvt.rn.f32.f64 	%f50, %fd74;
	mul.f32 	%f268, %f50, 0f3F22F983;
	cvt.rni.s32.f32 	%r640, %f268;
	cvt.rn.f32.s32 	%f269, %r640;
	fma.rn.f32 	%f270, %f269, 0fBFC90FDA, %f50;
	fma.rn.f32 	%f271, %f269, 0fB3A22168, %f270;
	fma.rn.f32 	%f503, %f269, 0fA7C234C5, %f271;
	abs.f32 	%f52, %f50;
	setp.ltu.f32 	%p49, %f52, 0f47CE4780;
	@%p49 bra 	$L__BB2_56;
	setp.neu.f32 	%p50, %f52, 0f7F800000;
	@%p50 bra 	$L__BB2_51;
	mov.f32 	%f274, 0f00000000;
	mul.rn.f32 	%f503, %f50, %f274;
	mov.b32 	%r640, 0;
	bra.uni 	$L__BB2_56;
$L__BB2_51:
	mov.b32 	%r83, %f50;
	shl.b32 	%r375, %r83, 8;
	or.b32  	%r84, %r375, -2147483648;
	mov.b64 	%rd274, 0;
	mov.b32 	%r637, 0;
	mov.u64 	%rd272, __cudart_i2opi_f;
	mov.u64 	%rd273, %rd8;
$L__BB2_52:
	.pragma "nounroll";
	ld.global.nc.u32 	%r376, [%rd272];
	mad.wide.u32 	%rd149, %r376, %r84, %rd274;
	shr.u64 	%rd274, %rd149, 32;
	st.local.u32 	[%rd273], %rd149;
	add.s32 	%r637, %r637, 1;
	add.s64 	%rd273, %rd273, 4;
	add.s64 	%rd272, %rd272, 4;
	setp.ne.s32 	%p51, %r637, 6;
	@%p51 bra 	$L__BB2_52;
	shr.u32 	%r377, %r83, 23;
	st.local.u32 	[%rd8+24], %rd274;
	and.b32  	%r87, %r377, 31;
	and.b32  	%r378, %r377, 224;
	add.s32 	%r379, %r378, -128;
	shr.u32 	%r380, %r379, 5;
	mul.wide.u32 	%rd150, %r380, 4;
	sub.s64 	%rd58, %rd8, %rd150;
	ld.local.u32 	%r638, [%rd58+24];
	ld.local.u32 	%r639, [%rd58+20];
	setp.eq.s32 	%p52, %r87, 0;
	@%p52 bra 	$L__BB2_55;
	shf.l.wrap.b32 	%r638, %r639, %r638, %r87;
	ld.local.u32 	%r381, [%rd58+16];
	shf.l.wrap.b32 	%r639, %r381, %r639, %r87;
$L__BB2_55:
	shr.u32 	%r382, %r638, 30;
	shf.l.wrap.b32 	%r383, %r639, %r638, 2;
	shl.b32 	%r384, %r639, 2;
	shr.u32 	%r385, %r383, 31;
	add.s32 	%r386, %r385, %r382;
	neg.s32 	%r387, %r386;
	setp.lt.s32 	%p53, %r83, 0;
	selp.b32 	%r640, %r387, %r386, %p53;
	xor.b32  	%r388, %r383, %r83;
	shr.s32 	%r389, %r383, 31;
	xor.b32  	%r390, %r389, %r383;
	xor.b32  	%r391, %r389, %r384;
	cvt.u64.u32 	%rd151, %r390;
	shl.b64 	%rd152, %rd151, 32;
	cvt.u64.u32 	%rd153, %r391;
	or.b64  	%rd154, %rd152, %rd153;
	cvt.rn.f64.s64 	%fd75, %rd154;
	mul.f64 	%fd76, %fd75, 0d3BF921FB54442D19;
	cvt.rn.f32.f64 	%f272, %fd76;
	neg.f32 	%f273, %f272;
	setp.lt.s32 	%p54, %r388, 0;
	selp.f32 	%f503, %f273, %f272, %p54;
$L__BB2_56:
	add.s32 	%r393, %r640, 1;
	mul.rn.f32 	%f275, %f503, %f503;
	and.b32  	%r394, %r640, 1;
	setp.eq.b32 	%p55, %r394, 1;
	selp.f32 	%f276, %f503, 0f3F800000, %p55;
	fma.rn.f32 	%f277, %f275, %f276, 0f00000000;
	fma.rn.f32 	%f278, %f275, 0f37CBAC00, 0fBAB607ED;
	selp.f32 	%f279, 0fB94D4153, %f278, %p55;
	selp.f32 	%f280, 0f3C0885E4, 0f3D2AAABB, %p55;
	fma.rn.f32 	%f281, %f279, %f275, %f280;
	selp.f32 	%f282, 0fBE2AAAA8, 0fBEFFFFFF, %p55;
	fma.rn.f32 	%f283, %f281, %f275, %f282;
	fma.rn.f32 	%f284, %f283, %f277, %f276;
	and.b32  	%r395, %r393, 2;
	setp.eq.s32 	%p56, %r395, 0;
	mov.f32 	%f285, 0f00000000;
	sub.f32 	%f286, %f285, %f284;
	selp.f32 	%f287, %f284, %f286, %p56;
	cvt.f64.f32 	%fd77, %f287;
	mul.f64 	%fd5, %fd77, 0d40305190CE15EBE2;
	cvt.f64.f32 	%fd78, %f49;
	mul.f64 	%fd79, %fd78, 0d401921FB54442D18;
	cvt.rn.f32.f64 	%f56, %fd79;
	mul.f32 	%f288, %f56, 0f3F22F983;
	cvt.rni.s32.f32 	%r644, %f288;
	cvt.rn.f32.s32 	%f289, %r644;
	fma.rn.f32 	%f290, %f289, 0fBFC90FDA, %f56;
	fma.rn.f32 	%f291, %f289, 0fB3A22168, %f290;
	fma.rn.f32 	%f504, %f289, 0fA7C234C5, %f291;
	abs.f32 	%f58, %f56;
	setp.ltu.f32 	%p57, %f58, 0f47CE4780;
	@%p57 bra 	$L__BB2_64;
	setp.neu.f32 	%p58, %f58, 0f7F800000;
	@%p58 bra 	$L__BB2_59;
	mov.f32 	%f294, 0f00000000;
	mul.rn.f32 	%f504, %f56, %f294;
	mov.b32 	%r644, 0;
	bra.uni 	$L__BB2_64;
$L__BB2_59:
	mov.b32 	%r97, %f56;
	shl.b32 	%r397, %r97, 8;
	or.b32  	%r98, %r397, -2147483648;
	mov.b64 	%rd275, 0;
	mov.b32 	%r641, 0;
	mov.u64 	%rd157, __cudart_i2opi_f;
$L__BB2_60:
	.pragma "nounroll";
	mul.wide.u32 	%rd156, %r641, 4;
	add.s64 	%rd158, %rd157, %rd156;
	ld.global.nc.u32 	%r398, [%rd158];
	mad.wide.u32 	%rd159, %r398, %r98, %rd275;
	shr.u64 	%rd275, %rd159, 32;
	add.s64 	%rd160, %rd8, %rd156;
	st.local.u32 	[%rd160], %rd159;
	add.s32 	%r641, %r641, 1;
	setp.ne.s32 	%p59, %r641, 6;
	@%p59 bra 	$L__BB2_60;
	shr.u32 	%r399, %r97, 23;
	st.local.u32 	[%rd8+24], %rd275;
	and.b32  	%r101, %r399, 31;
	and.b32  	%r400, %r399, 224;
	add.s32 	%r401, %r400, -128;
	shr.u32 	%r402, %r401, 5;
	mul.wide.u32 	%rd161, %r402, 4;
	sub.s64 	%rd61, %rd8, %rd161;
	ld.local.u32 	%r642, [%rd61+24];
	ld.local.u32 	%r643, [%rd61+20];
	setp.eq.s32 	%p60, %r101, 0;
	@%p60 bra 	$L__BB2_63;
	shf.l.wrap.b32 	%r642, %r643, %r642, %r101;
	ld.local.u32 	%r403, [%rd61+16];
	shf.l.wrap.b32 	%r643, %r403, %r643, %r101;
$L__BB2_63:
	shr.u32 	%r404, %r642, 30;
	shf.l.wrap.b32 	%r405, %r643, %r642, 2;
	shl.b32 	%r406, %r643, 2;
	shr.u32 	%r407, %r405, 31;
	add.s32 	%r408, %r407, %r404;
	neg.s32 	%r409, %r408;
	setp.lt.s32 	%p61, %r97, 0;
	selp.b32 	%r644, %r409, %r408, %p61;
	xor.b32  	%r410, %r405, %r97;
	shr.s32 	%r411, %r405, 31;
	xor.b32  	%r412, %r411, %r405;
	xor.b32  	%r413, %r411, %r406;
	cvt.u64.u32 	%rd162, %r412;
	shl.b64 	%rd163, %rd162, 32;
	cvt.u64.u32 	%rd164, %r413;
	or.b64  	%rd165, %rd163, %rd164;
	cvt.rn.f64.s64 	%fd80, %rd165;
	mul.f64 	%fd81, %fd80, 0d3BF921FB54442D19;
	cvt.rn.f32.f64 	%f292, %fd81;
	neg.f32 	%f293, %f292;
	setp.lt.s32 	%p62, %r410, 0;
	selp.f32 	%f504, %f293, %f292, %p62;
$L__BB2_64:
	add.s32 	%r415, %r644, 1;
	mul.rn.f32 	%f295, %f504, %f504;
	and.b32  	%r416, %r644, 1;
	setp.eq.b32 	%p63, %r416, 1;
	selp.f32 	%f296, %f504, 0f3F800000, %p63;
	fma.rn.f32 	%f297, %f295, %f296, 0f00000000;
	fma.rn.f32 	%f298, %f295, 0f37CBAC00, 0fBAB607ED;
	selp.f32 	%f299, 0fB94D4153, %f298, %p63;
	selp.f32 	%f300, 0f3C0885E4, 0f3D2AAABB, %p63;
	fma.rn.f32 	%f301, %f299, %f295, %f300;
	selp.f32 	%f302, 0fBE2AAAA8, 0fBEFFFFFF, %p63;
	fma.rn.f32 	%f303, %f301, %f295, %f302;
	fma.rn.f32 	%f304, %f303, %f297, %f296;
	and.b32  	%r417, %r415, 2;
	setp.eq.s32 	%p64, %r417, 0;
	mov.f32 	%f305, 0f00000000;
	sub.f32 	%f306, %f305, %f304;
	selp.f32 	%f307, %f304, %f306, %p64;
	cvt.f64.f32 	%fd82, %f307;
	cvt.f64.f32 	%fd83, %f48;
	mul.f64 	%fd84, %fd83, 0d40097913FD02FFDC;
	sub.f64 	%fd85, %fd5, %fd84;
	fma.rn.f64 	%fd86, %fd82, 0dC03401A48B10252B, %fd85;
	add.f64 	%fd87, %fd86, 0d40097913FD02FFDC;
	cvt.rn.f32.f64 	%f308, %fd87;
	fma.rn.f32 	%f309, %f35, 0f40000000, %f20;
	fma.rn.f32 	%f310, %f47, 0f40000000, %f309;
	add.f32 	%f511, %f310, %f308;
	cvt.f64.f32 	%fd88, %f226;
	cvt.f64.f32 	%fd89, %f523;
	fma.rn.f64 	%fd90, %fd88, 0d3FE0000000000000, %fd89;
	cvt.rn.f32.f64 	%f313, %fd90;
	fma.rn.f32 	%f314, %f313, 0f40000000, %f523;
	fma.rn.f32 	%f315, %f36, 0f40000000, %f314;
	add.f32 	%f507, %f315, %f48;
	ld.const.u32 	%r110, [steps_per_kernel_call];
	setp.lt.s32 	%p65, %r110, 1;
	mov.u32 	%r679, %r646;
	@%p65 bra 	$L__BB2_131;
	add.s32 	%r679, %r646, %r110;
	mov.b32 	%r645, 0;
	cvt.f64.f32 	%fd116, %f21;
	mov.u64 	%rd245, __cudart_i2opi_f;
$L__BB2_66:
	div.rn.f32 	%f316, %f507, 0f40C00000;
	div.rn.f32 	%f317, %f511, 0f40C00000;
	cvt.f64.f32 	%fd91, %f524;
	sub.f32 	%f318, %f523, %f524;
	cvt.f64.f32 	%fd92, %f318;
	cvt.rn.f64.s32 	%fd93, %r646;
	add.f64 	%fd94, %fd93, 0d3FF0000000000000;
	div.rn.f64 	%fd95, %fd92, %fd94;
	add.f64 	%fd96, %fd95, %fd91;
	cvt.rn.f32.f64 	%f524, %fd96;
	sub.f32 	%f319, %f523, %f524;
	fma.rn.f32 	%f525, %f318, %f319, %f525;
	cvt.f64.f32 	%fd97, %f527;
	sub.f32 	%f320, %f526, %f527;
	cvt.f64.f32 	%fd98, %f320;
	div.rn.f64 	%fd99, %fd98, %fd94;
	add.f64 	%fd100, %fd99, %fd97;
	cvt.rn.f32.f64 	%f527, %fd100;
	sub.f32 	%f321, %f526, %f527;
	fma.rn.f32 	%f528, %f320, %f321, %f528;
	fma.rn.f32 	%f523, %f317, %f21, %f523;
	fma.rn.f32 	%f526, %f316, %f21, %f526;
	add.f32 	%f522, %f522, %f21;
	cvt.f64.f32 	%fd101, %f522;
	mul.f64 	%fd102, %fd101, 0d401400029F16B11C;
	cvt.rn.f32.f64 	%f81, %fd102;
	mul.f32 	%f322, %f81, 0f3F22F983;
	cvt.rni.s32.f32 	%r650, %f322;
	cvt.rn.f32.s32 	%f323, %r650;
	fma.rn.f32 	%f324, %f323, 0fBFC90FDA, %f81;
	fma.rn.f32 	%f325, %f323, 0fB3A22168, %f324;
	fma.rn.f32 	%f514, %f323, 0fA7C234C5, %f325;
	abs.f32 	%f83, %f81;
	setp.ltu.f32 	%p66, %f83, 0f47CE4780;
	@%p66 bra 	$L__BB2_74;
	setp.neu.f32 	%p67, %f83, 0f7F800000;
	@%p67 bra 	$L__BB2_69;
	mov.f32 	%f328, 0f00000000;
	mul.rn.f32 	%f514, %f81, %f328;
	mov.b32 	%r650, 0;
	bra.uni 	$L__BB2_74;
$L__BB2_69:
	mov.b32 	%r115, %f81;
	shl.b32 	%r420, %r115, 8;
	or.b32  	%r116, %r420, -2147483648;
	mov.b64 	%rd278, 0;
	mov.b32 	%r647, 0;
	mov.u64 	%rd276, __cudart_i2opi_f;
	mov.u64 	%rd277, %rd8;
$L__BB2_70:
	.pragma "nounroll";
	ld.global.nc.u32 	%r421, [%rd276];
	mad.wide.u32 	%rd168, %r421, %r116, %rd278;
	shr.u64 	%rd278, %rd168, 32;
	st.local.u32 	[%rd277], %rd168;
	add.s32 	%r647, %r647, 1;
	add.s64 	%rd277, %rd277, 4;
	add.s64 	%rd276, %rd276, 4;
	setp.ne.s32 	%p68, %r647, 6;
	@%p68 bra 	$L__BB2_70;
	shr.u32 	%r422, %r115, 23;
	st.local.u32 	[%rd8+24], %rd278;
	and.b32  	%r119, %r422, 31;
	and.b32  	%r423, %r422, 224;
	add.s32 	%r424, %r423, -128;
	shr.u32 	%r425, %r424, 5;
	mul.wide.u32 	%rd169, %r425, 4;
	sub.s64 	%rd68, %rd8, %rd169;
	ld.local.u32 	%r648, [%rd68+24];
	ld.local.u32 	%r649, [%rd68+20];
	setp.eq.s32 	%p69, %r119, 0;
	@%p69 bra 	$L__BB2_73;
	shf.l.wrap.b32 	%r648, %r649, %r648, %r119;
	ld.local.u32 	%r426, [%rd68+16];
	shf.l.wrap.b32 	%r649, %r426, %r649, %r119;
$L__BB2_73:
	shr.u32 	%r427, %r648, 30;
	shf.l.wrap.b32 	%r428, %r649, %r648, 2;
	shl.b32 	%r429, %r649, 2;
	shr.u32 	%r430, %r428, 31;
	add.s32 	%r431, %r430, %r427;
	neg.s32 	%r432, %r431;
	setp.lt.s32 	%p70, %r115, 0;
	selp.b32 	%r650, %r432, %r431, %p70;
	xor.b32  	%r433, %r428, %r115;
	shr.s32 	%r434, %r428, 31;
	xor.b32  	%r435, %r434, %r428;
	xor.b32  	%r436, %r434, %r429;
	cvt.u64.u32 	%rd170, %r435;
	shl.b64 	%rd171, %rd170, 32;
	cvt.u64.u32 	%rd172, %r436;
	or.b64  	%rd173, %rd171, %rd172;
	cvt.rn.f64.s64 	%fd103, %rd173;
	mul.f64 	%fd104, %fd103, 0d3BF921FB54442D19;
	cvt.rn.f32.f64 	%f326, %fd104;
	neg.f32 	%f327, %f326;
	setp.lt.s32 	%p71, %r433, 0;
	selp.f32 	%f514, %f327, %f326, %p71;
$L__BB2_74:
	add.s32 	%r438, %r650, 1;
	mul.rn.f32 	%f329, %f514, %f514;
	and.b32  	%r439, %r650, 1;
	setp.eq.b32 	%p72, %r439, 1;
	selp.f32 	%f330, %f514, 0f3F800000, %p72;
	fma.rn.f32 	%f331, %f329, %f330, 0f00000000;
	fma.rn.f32 	%f332, %f329, 0f37CBAC00, 0fBAB607ED;
	selp.f32 	%f333, 0fB94D4153, %f332, %p72;
	selp.f32 	%f334, 0f3C0885E4, 0f3D2AAABB, %p72;
	fma.rn.f32 	%f335, %f333, %f329, %f334;
	selp.f32 	%f336, 0fBE2AAAA8, 0fBEFFFFFF, %p72;
	fma.rn.f32 	%f337, %f335, %f329, %f336;
	fma.rn.f32 	%f338, %f337, %f331, %f330;
	and.b32  	%r440, %r438, 2;
	setp.eq.s32 	%p73, %r440, 0;
	mov.f32 	%f339, 0f00000000;
	sub.f32 	%f340, %f339, %f338;
	selp.f32 	%f341, %f338, %f340, %p73;
	cvt.f64.f32 	%fd105, %f341;
	mul.f64 	%fd6, %fd105, 0d40305190CE15EBE2;
	cvt.f64.f32 	%fd106, %f526;
	mul.f64 	%fd107, %fd106, 0d401921FB54442D18;
	cvt.rn.f32.f64 	%f87, %fd107;
	mul.f32 	%f342, %f87, 0f3F22F983;
	cvt.rni.s32.f32 	%r654, %f342;
	cvt.rn.f32.s32 	%f343, %r654;
	fma.rn.f32 	%f344, %f343, 0fBFC90FDA, %f87;
	fma.rn.f32 	%f345, %f343, 0fB3A22168, %f344;
	fma.rn.f32 	%f515, %f343, 0fA7C234C5, %f345;
	abs.f32 	%f89, %f87;
	setp.ltu.f32 	%p74, %f89, 0f47CE4780;
	@%p74 bra 	$L__BB2_82;
	setp.neu.f32 	%p75, %f89, 0f7F800000;
	@%p75 bra 	$L__BB2_77;
	mov.f32 	%f348, 0f00000000;
	mul.rn.f32 	%f515, %f87, %f348;
	mov.b32 	%r654, 0;
	bra.uni 	$L__BB2_82;
$L__BB2_77:
	mov.b32 	%r129, %f87;
	mov.b64 	%rd279, 0;
	mov.b32 	%r651, 0;
$L__BB2_78:
	.pragma "nounroll";
	mul.wide.u32 	%rd175, %r651, 4;
	mov.u64 	%rd176, __cudart_i2opi_f;
	add.s64 	%rd177, %rd176, %rd175;
	ld.global.nc.u32 	%r442, [%rd177];
	shl.b32 	%r443, %r129, 8;
	or.b32  	%r444, %r443, -2147483648;
	mad.wide.u32 	%rd178, %r442, %r444, %rd279;
	shr.u64 	%rd279, %rd178, 32;
	add.s64 	%rd179, %rd7, %rd175;
	st.local.u32 	[%rd179], %rd178;
	add.s32 	%r651, %r651, 1;
	setp.ne.s32 	%p76, %r651, 6;
	@%p76 bra 	$L__BB2_78;
	shr.u32 	%r445, %r129, 23;
	st.local.u32 	[%rd7+24], %rd279;
	and.b32  	%r132, %r445, 31;
	and.b32  	%r446, %r445, 224;
	add.s32 	%r447, %r446, -128;
	shr.u32 	%r448, %r447, 5;
	mul.wide.u32 	%rd180, %r448, 4;
	sub.s64 	%rd71, %rd7, %rd180;
	ld.local.u32 	%r652, [%rd71+24];
	ld.local.u32 	%r653, [%rd71+20];
	setp.eq.s32 	%p77, %r132, 0;
	@%p77 bra 	$L__BB2_81;
	shf.l.wrap.b32 	%r652, %r653, %r652, %r132;
	ld.local.u32 	%r449, [%rd71+16];
	shf.l.wrap.b32 	%r653, %r449, %r653, %r132;
$L__BB2_81:
	shr.u32 	%r450, %r652, 30;
	shf.l.wrap.b32 	%r451, %r653, %r652, 2;
	shl.b32 	%r452, %r653, 2;
	shr.u32 	%r453, %r451, 31;
	add.s32 	%r454, %r453, %r450;
	neg.s32 	%r455, %r454;
	setp.lt.s32 	%p78, %r129, 0;
	selp.b32 	%r654, %r455, %r454, %p78;
	xor.b32  	%r456, %r451, %r129;
	shr.s32 	%r457, %r451, 31;
	xor.b32  	%r458, %r457, %r451;
	xor.b32  	%r459, %r457, %r452;
	cvt.u64.u32 	%rd181, %r458;
	shl.b64 	%rd182, %rd181, 32;
	cvt.u64.u32 	%rd183, %r459;
	or.b64  	%rd184, %rd182, %rd183;
	cvt.rn.f64.s64 	%fd108, %rd184;
	mul.f64 	%fd109, %fd108, 0d3BF921FB54442D19;
	cvt.rn.f32.f64 	%f346, %fd109;
	neg.f32 	%f347, %f346;
	setp.lt.s32 	%p79, %r456, 0;
	selp.f32 	%f515, %f347, %f346, %p79;
$L__BB2_82:
	add.s32 	%r461, %r654, 1;
	mul.rn.f32 	%f349, %f515, %f515;
	and.b32  	%r462, %r654, 1;
	setp.eq.b32 	%p80, %r462, 1;
	selp.f32 	%f350, %f515, 0f3F800000, %p80;
	fma.rn.f32 	%f351, %f349, %f350, 0f00000000;
	fma.rn.f32 	%f352, %f349, 0f37CBAC00, 0fBAB607ED;
	selp.f32 	%f353, 0fB94D4153, %f352, %p80;
	selp.f32 	%f354, 0f3C0885E4, 0f3D2AAABB, %p80;
	fma.rn.f32 	%f355, %f353, %f349, %f354;
	selp.f32 	%f356, 0fBE2AAAA8, 0fBEFFFFFF, %p80;
	fma.rn.f32 	%f357, %f355, %f349, %f356;
	fma.rn.f32 	%f358, %f357, %f351, %f350;
	and.b32  	%r463, %r461, 2;
	setp.eq.s32 	%p81, %r463, 0;
	mov.f32 	%f359, 0f00000000;
	sub.f32 	%f360, %f359, %f358;
	selp.f32 	%f361, %f358, %f360, %p81;
	cvt.f64.f32 	%fd110, %f361;
	cvt.f64.f32 	%fd111, %f523;
	mul.f64 	%fd112, %fd111, 0d40097913FD02FFDC;
	sub.f64 	%fd113, %fd6, %fd112;
	fma.rn.f64 	%fd114, %fd110, 0dC03401A48B10252B, %fd113;
	add.f64 	%fd115, %fd114, 0d40097913FD02FFDC;
	cvt.rn.f32.f64 	%f93, %fd115;
	fma.rn.f64 	%fd118, %fd116, 0d3FE0000000000000, %fd101;
	cvt.rn.f32.f64 	%f362, %fd118;
	cvt.f64.f32 	%fd119, %f362;
	mul.f64 	%fd120, %fd119, 0d401400029F16B11C;
	cvt.rn.f32.f64 	%f94, %fd120;
	mul.f32 	%f363, %f94, 0f3F22F983;
	cvt.rni.s32.f32 	%r666, %f363;
	cvt.rn.f32.s32 	%f364, %r666;
	fma.rn.f32 	%f365, %f364, 0fBFC90FDA, %f94;
	fma.rn.f32 	%f366, %f364, 0fB3A22168, %f365;
	fma.rn.f32 	%f518, %f364, 0fA7C234C5, %f366;
	abs.f32 	%f96, %f94;
	setp.ltu.f32 	%p82, %f96, 0f47CE4780;
	mov.u32 	%r658, %r666;
	mov.f32 	%f516, %f518;
	@%p82 bra 	$L__BB2_90;
	setp.neu.f32 	%p83, %f96, 0f7F800000;
	@%p83 bra 	$L__BB2_85;
	mov.f32 	%f369, 0f00000000;
	mul.rn.f32 	%f516, %f94, %f369;
	mov.b32 	%r658, 0;
	bra.uni 	$L__BB2_90;
$L__BB2_85:
	mov.b64 	%rd280, 0;
	mov.b32 	%r655, 0;
$L__BB2_86:
	.pragma "nounroll";
	mul.wide.u32 	%rd186, %r655, 4;
	mov.u64 	%rd187, __cudart_i2opi_f;
	add.s64 	%rd188, %rd187, %rd186;
	ld.global.nc.u32 	%r465, [%rd188];
	mov.b32 	%r466, %f94;
	shl.b32 	%r467, %r466, 8;
	or.b32  	%r468, %r467, -2147483648;
	mad.wide.u32 	%rd189, %r465, %r468, %rd280;
	shr.u64 	%rd280, %rd189, 32;
	add.s64 	%rd190, %rd6, %rd186;
	st.local.u32 	[%rd190], %rd189;
	add.s32 	%r655, %r655, 1;
	setp.ne.s32 	%p84, %r655, 6;
	@%p84 bra 	$L__BB2_86;
	shr.u32 	%r470, %r466, 23;
	st.local.u32 	[%rd6+24], %rd280;
	and.b32  	%r144, %r470, 31;
	and.b32  	%r471, %r470, 224;
	add.s32 	%r472, %r471, -128;
	shr.u32 	%r473, %r472, 5;
	mul.wide.u32 	%rd191, %r473, 4;
	sub.s64 	%rd74, %rd6, %rd191;
	ld.local.u32 	%r656, [%rd74+24];
	ld.local.u32 	%r657, [%rd74+20];
	setp.eq.s32 	%p85, %r144, 0;
	@%p85 bra 	$L__BB2_89;
	shf.l.wrap.b32 	%r656, %r657, %r656, %r144;
	ld.local.u32 	%r474, [%rd74+16];
	shf.l.wrap.b32 	%r657, %r474, %r657, %r144;
$L__BB2_89:
	shr.u32 	%r475, %r656, 30;
	shf.l.wrap.b32 	%r476, %r657, %r656, 2;
	shl.b32 	%r477, %r657, 2;
	shr.u32 	%r478, %r476, 31;
	add.s32 	%r479, %r478, %r475;
	neg.s32 	%r480, %r479;
	setp.lt.s32 	%p86, %r466, 0;
	selp.b32 	%r658, %r480, %r479, %p86;
	xor.b32  	%r482, %r476, %r466;
	shr.s32 	%r483, %r476, 31;
	xor.b32  	%r484, %r483, %r476;
	xor.b32  	%r485, %r483, %r477;
	cvt.u64.u32 	%rd192, %r484;
	shl.b64 	%rd193, %rd192, 32;
	cvt.u64.u32 	%rd194, %r485;
	or.b64  	%rd195, %rd193, %rd194;
	cvt.rn.f64.s64 	%fd121, %rd195;
	mul.f64 	%fd122, %fd121, 0d3BF921FB54442D19;
	cvt.rn.f32.f64 	%f367, %fd122;
	neg.f32 	%f368, %f367;
	setp.lt.s32 	%p87, %r482, 0;
	selp.f32 	%f516, %f368, %f367, %p87;
$L__BB2_90:
	add.s32 	%r487, %r658, 1;
	mul.rn.f32 	%f370, %f516, %f516;
	and.b32  	%r488, %r658, 1;
	setp.eq.b32 	%p88, %r488, 1;
	selp.f32 	%f371, %f516, 0f3F800000, %p88;
	fma.rn.f32 	%f372, %f370, %f371, 0f00000000;
	fma.rn.f32 	%f373, %f370, 0f37CBAC00, 0fBAB607ED;
	selp.f32 	%f374, 0fB94D4153, %f373, %p88;
	selp.f32 	%f375, 0f3C0885E4, 0f3D2AAABB, %p88;
	fma.rn.f32 	%f376, %f374, %f370, %f375;
	selp.f32 	%f377, 0fBE2AAAA8, 0fBEFFFFFF, %p88;
	fma.rn.f32 	%f378, %f376, %f370, %f377;
	fma.rn.f32 	%f379, %f378, %f372, %f371;
	and.b32  	%r489, %r487, 2;
	setp.eq.s32 	%p89, %r489, 0;
	mov.f32 	%f380, 0f00000000;
	sub.f32 	%f381, %f380, %f379;
	selp.f32 	%f382, %f379, %f381, %p89;
	cvt.f64.f32 	%fd123, %f382;
	mul.f64 	%fd7, %fd123, 0d40305190CE15EBE2;
	mul.f32 	%f383, %f523, %f21;
	cvt.f64.f32 	%fd124, %f383;
	cvt.f64.f32 	%fd125, %f526;
	fma.rn.f64 	%fd126, %fd124, 0d3FE0000000000000, %fd125;
	cvt.rn.f32.f64 	%f384, %fd126;
	cvt.f64.f32 	%fd127, %f384;
	mul.f64 	%fd128, %fd127, 0d401921FB54442D18;
	cvt.rn.f32.f64 	%f100, %fd128;
	mul.f32 	%f385, %f100, 0f3F22F983;
	cvt.rni.s32.f32 	%r662, %f385;
	cvt.rn.f32.s32 	%f386, %r662;
	fma.rn.f32 	%f387, %f386, 0fBFC90FDA, %f100;
	fma.rn.f32 	%f388, %f386, 0fB3A22168, %f387;
	fma.rn.f32 	%f517, %f386, 0fA7C234C5, %f388;
	abs.f32 	%f102, %f100;
	setp.ltu.f32 	%p90, %f102, 0f47CE4780;
	@%p90 bra 	$L__BB2_98;
	setp.neu.f32 	%p91, %f102, 0f7F800000;
	@%p91 bra 	$L__BB2_93;
	mov.f32 	%f391, 0f00000000;
	mul.rn.f32 	%f517, %f100, %f391;
	mov.b32 	%r662, 0;
	bra.uni 	$L__BB2_98;
$L__BB2_93:
	mov.b32 	%r154, %f100;
	mov.b64 	%rd281, 0;
	mov.b32 	%r659, 0;
$L__BB2_94:
	.pragma "nounroll";
	mul.wide.u32 	%rd197, %r659, 4;
	mov.u64 	%rd198, __cudart_i2opi_f;
	add.s64 	%rd199, %rd198, %rd197;
	ld.global.nc.u32 	%r491, [%rd199];
	shl.b32 	%r492, %r154, 8;
	or.b32  	%r493, %r492, -2147483648;
	mad.wide.u32 	%rd200, %r491, %r493, %rd281;
	shr.u64 	%rd281, %rd200, 32;
	add.s64 	%rd201, %rd5, %rd197;
	st.local.u32 	[%rd201], %rd200;
	add.s32 	%r659, %r659, 1;
	setp.ne.s32 	%p92, %r659, 6;
	@%p92 bra 	$L__BB2_94;
	shr.u32 	%r494, %r154, 23;
	st.local.u32 	[%rd5+24], %rd281;
	and.b32  	%r495, %r494, 31;
	and.b32  	%r496, %r494, 224;
	add.s32 	%r497, %r496, -128;
	shr.u32 	%r498, %r497, 5;
	mul.wide.u32 	%rd202, %r498, 4;
	sub.s64 	%rd203, %rd5, %rd202;
	ld.local.u32 	%r660, [%rd203+24];
	ld.local.u32 	%r661, [%rd203+20];
	setp.eq.s32 	%p93, %r495, 0;
	@%p93 bra 	$L__BB2_97;
	shr.u32 	%r499, %r154, 23;
	and.b32  	%r500, %r499, 31;
	shf.l.wrap.b32 	%r660, %r661, %r660, %r500;
	and.b32  	%r501, %r499, 224;
	add.s32 	%r502, %r501, -128;
	shr.u32 	%r503, %r502, 5;
	mul.wide.u32 	%rd204, %r503, 4;
	sub.s64 	%rd205, %rd5, %rd204;
	ld.local.u32 	%r504, [%rd205+16];
	shf.l.wrap.b32 	%r661, %r504, %r661, %r500;
$L__BB2_97:
	shr.u32 	%r505, %r660, 30;
	shf.l.wrap.b32 	%r506, %r661, %r660, 2;
	shl.b32 	%r507, %r661, 2;
	shr.u32 	%r508, %r506, 31;
	add.s32 	%r509, %r508, %r505;
	neg.s32 	%r510, %r509;
	setp.lt.s32 	%p94, %r154, 0;
	selp.b32 	%r662, %r510, %r509, %p94;
	xor.b32  	%r511, %r506, %r154;
	shr.s32 	%r512, %r506, 31;
	xor.b32  	%r513, %r512, %r506;
	xor.b32  	%r514, %r512, %r507;
	cvt.u64.u32 	%rd206, %r513;
	shl.b64 	%rd207, %rd206, 32;
	cvt.u64.u32 	%rd208, %r514;
	or.b64  	%rd209, %rd207, %rd208;
	cvt.rn.f64.s64 	%fd129, %rd209;
	mul.f64 	%fd130, %fd129, 0d3BF921FB54442D19;
	cvt.rn.f32.f64 	%f389, %fd130;
	neg.f32 	%f390, %f389;
	setp.lt.s32 	%p95, %r511, 0;
	selp.f32 	%f517, %f390, %f389, %p95;
$L__BB2_98:
	abs.f32 	%f106, %f94;
	setp.ltu.f32 	%p96, %f106, 0f47CE4780;
	add.s32 	%r516, %r662, 1;
	mul.rn.f32 	%f392, %f517, %f517;
	and.b32  	%r517, %r662, 1;
	setp.eq.b32 	%p97, %r517, 1;
	selp.f32 	%f393, %f517, 0f3F800000, %p97;
	fma.rn.f32 	%f394, %f392, %f393, 0f00000000;
	fma.rn.f32 	%f395, %f392, 0f37CBAC00, 0fBAB607ED;
	selp.f32 	%f396, 0fB94D4153, %f395, %p97;
	selp.f32 	%f397, 0f3C0885E4, 0f3D2AAABB, %p97;
	fma.rn.f32 	%f398, %f396, %f392, %f397;
	selp.f32 	%f399, 0fBE2AAAA8, 0fBEFFFFFF, %p97;
	fma.rn.f32 	%f400, %f398, %f392, %f399;
	fma.rn.f32 	%f401, %f400, %f394, %f393;
	and.b32  	%r518, %r516, 2;
	setp.eq.s32 	%p98, %r518, 0;
	mov.f32 	%f402, 0f00000000;
	sub.f32 	%f403, %f402, %f401;
	selp.f32 	%f404, %f401, %f403, %p98;
	cvt.f64.f32 	%fd131, %f404;
	mul.f32 	%f405, %f21, %f93;
	cvt.f64.f32 	%fd132, %f405;
	cvt.f64.f32 	%fd133, %f523;
	fma.rn.f64 	%fd134, %fd132, 0d3FE0000000000000, %fd133;
	cvt.rn.f32.f64 	%f406, %fd134;
	cvt.f64.f32 	%fd135, %f406;
	mul.f64 	%fd136, %fd135, 0d40097913FD02FFDC;
	sub.f64 	%fd137, %fd7, %fd136;
	fma.rn.f64 	%fd138, %fd131, 0dC03401A48B10252B, %fd137;
	add.f64 	%fd139, %fd138, 0d40097913FD02FFDC;
	cvt.rn.f32.f64 	%f108, %fd139;
	mul.f32 	%f407, %f21, %f406;
	cvt.f64.f32 	%fd140, %f407;
	cvt.f64.f32 	%fd141, %f526;
	fma.rn.f64 	%fd142, %fd140, 0d3FE0000000000000, %fd141;
	cvt.rn.f32.f64 	%f109, %fd142;
	@%p96 bra 	$L__BB2_106;
	setp.neu.f32 	%p99, %f106, 0f7F800000;
	@%p99 bra 	$L__BB2_101;
	mov.f32 	%f410, 0f00000000;
	mul.rn.f32 	%f518, %f94, %f410;
	mov.b32 	%r666, 0;
	bra.uni 	$L__BB2_106;
$L__BB2_101:
	mov.b32 	%r165, %f94;
	shl.b32 	%r520, %r165, 8;
	or.b32  	%r166, %r520, -2147483648;
	mov.b64 	%rd282, 0;
	mov.b32 	%r663, 0;
$L__BB2_102:
	.pragma "nounroll";
	mul.wide.u32 	%rd211, %r663, 4;
	mov.u64 	%rd212, __cudart_i2opi_f;
	add.s64 	%rd213, %rd212, %rd211;
	ld.global.nc.u32 	%r521, [%rd213];
	mad.wide.u32 	%rd214, %r521, %r166, %rd282;
	shr.u64 	%rd282, %rd214, 32;
	add.s64 	%rd215, %rd4, %rd211;
	st.local.u32 	[%rd215], %rd214;
	add.s32 	%r663, %r663, 1;
	setp.ne.s32 	%p100, %r663, 6;
	@%p100 bra 	$L__BB2_102;
	shr.u32 	%r522, %r165, 23;
	st.local.u32 	[%rd4+24], %rd282;
	and.b32  	%r169, %r522, 31;
	and.b32  	%r523, %r522, 224;
	add.s32 	%r524, %r523, -128;
	shr.u32 	%r525, %r524, 5;
	mul.wide.u32 	%rd216, %r525, 4;
	sub.s64 	%rd79, %rd4, %rd216;
	ld.local.u32 	%r664, [%rd79+24];
	ld.local.u32 	%r665, [%rd79+20];
	setp.eq.s32 	%p101, %r169, 0;
	@%p101 bra 	$L__BB2_105;
	shf.l.wrap.b32 	%r664, %r665, %r664, %r169;
	ld.local.u32 	%r526, [%rd79+16];
	shf.l.wrap.b32 	%r665, %r526, %r665, %r169;
$L__BB2_105:
	shr.u32 	%r527, %r664, 30;
	shf.l.wrap.b32 	%r528, %r665, %r664, 2;
	shl.b32 	%r529, %r665, 2;
	shr.u32 	%r530, %r528, 31;
	add.s32 	%r531, %r530, %r527;
	neg.s32 	%r532, %r531;
	setp.lt.s32 	%p102, %r165, 0;
	selp.b32 	%r666, %r532, %r531, %p102;
	xor.b32  	%r533, %r528, %r165;
	shr.s32 	%r534, %r528, 31;
	xor.b32  	%r535, %r534, %r528;
	xor.b32  	%r536, %r534, %r529;
	cvt.u64.u32 	%rd217, %r535;
	shl.b64 	%rd218, %rd217, 32;
	cvt.u64.u32 	%rd219, %r536;
	or.b64  	%rd220, %rd218, %rd219;
	cvt.rn.f64.s64 	%fd143, %rd220;
	mul.f64 	%fd144, %fd143, 0d3BF921FB54442D19;
	cvt.rn.f32.f64 	%f408, %fd144;
	neg.f32 	%f409, %f408;
	setp.lt.s32 	%p103, %r533, 0;
	selp.f32 	%f518, %f409, %f408, %p103;
$L__BB2_106:
	add.s32 	%r538, %r666, 1;
	mul.rn.f32 	%f411, %f518, %f518;
	and.b32  	%r539, %r666, 1;
	setp.eq.b32 	%p104, %r539, 1;
	selp.f32 	%f412, %f518, 0f3F800000, %p104;
	fma.rn.f32 	%f413, %f411, %f412, 0f00000000;
	fma.rn.f32 	%f414, %f411, 0f37CBAC00, 0fBAB607ED;
	selp.f32 	%f415, 0fB94D4153, %f414, %p104;
	selp.f32 	%f416, 0f3C0885E4, 0f3D2AAABB, %p104;
	fma.rn.f32 	%f417, %f415, %f411, %f416;
	selp.f32 	%f418, 0fBE2AAAA8, 0fBEFFFFFF, %p104;
	fma.rn.f32 	%f419, %f417, %f411, %f418;
	fma.rn.f32 	%f420, %f419, %f413, %f412;
	and.b32  	%r540, %r538, 2;
	setp.eq.s32 	%p105, %r540, 0;
	mov.f32 	%f421, 0f00000000;
	sub.f32 	%f422, %f421, %f420;
	selp.f32 	%f423, %f420, %f422, %p105;
	cvt.f64.f32 	%fd145, %f423;
	mul.f64 	%fd8, %fd145, 0d40305190CE15EBE2;
	cvt.f64.f32 	%fd146, %f109;
	mul.f64 	%fd147, %fd146, 0d401921FB54442D18;
	cvt.rn.f32.f64 	%f113, %fd147;
	mul.f32 	%f424, %f113, 0f3F22F983;
	cvt.rni.s32.f32 	%r670, %f424;
	cvt.rn.f32.s32 	%f425, %r670;
	fma.rn.f32 	%f426, %f425, 0fBFC90FDA, %f113;
	fma.rn.f32 	%f427, %f425, 0fB3A22168, %f426;
	fma.rn.f32 	%f519, %f425, 0fA7C234C5, %f427;
	abs.f32 	%f115, %f113;
	setp.ltu.f32 	%p106, %f115, 0f47CE4780;
	@%p106 bra 	$L__BB2_114;
	setp.neu.f32 	%p107, %f115, 0f7F800000;
	@%p107 bra 	$L__BB2_109;
	mov.f32 	%f430, 0f00000000;
	mul.rn.f32 	%f519, %f113, %f430;
	mov.b32 	%r670, 0;
	bra.uni 	$L__BB2_114;
$L__BB2_109:
	mov.b32 	%r179, %f113;
	shl.b32 	%r542, %r179, 8;
	or.b32  	%r180, %r542, -2147483648;
	mov.b64 	%rd283, 0;
	mov.b32 	%r667, 0;
$L__BB2_110:
	.pragma "nounroll";
	mul.wide.u32 	%rd222, %r667, 4;
	mov.u64 	%rd223, __cudart_i2opi_f;
	add.s64 	%rd224, %rd223, %rd222;
	ld.global.nc.u32 	%r543, [%rd224];
	mad.wide.u32 	%rd225, %r543, %r180, %rd283;
	shr.u64 	%rd283, %rd225, 32;
	add.s64 	%rd226, %rd3, %rd222;
	st.local.u32 	[%rd226], %rd225;
	add.s32 	%r667, %r667, 1;
	setp.ne.s32 	%p108, %r667, 6;
	@%p108 bra 	$L__BB2_110;
	shr.u32 	%r544, %r179, 23;
	st.local.u32 	[%rd3+24], %rd283;
	and.b32  	%r183, %r544, 31;
	and.b32  	%r545, %r544, 224;
	add.s32 	%r546, %r545, -128;
	shr.u32 	%r547, %r546, 5;
	mul.wide.u32 	%rd227, %r547, 4;
	sub.s64 	%rd82, %rd3, %rd227;
	ld.local.u32 	%r668, [%rd82+24];
	ld.local.u32 	%r669, [%rd82+20];
	setp.eq.s32 	%p109, %r183, 0;
	@%p109 bra 	$L__BB2_113;
	shf.l.wrap.b32 	%r668, %r669, %r668, %r183;
	ld.local.u32 	%r548, [%rd82+16];
	shf.l.wrap.b32 	%r669, %r548, %r669, %r183;
$L__BB2_113:
	shr.u32 	%r549, %r668, 30;
	shf.l.wrap.b32 	%r550, %r669, %r668, 2;
	shl.b32 	%r551, %r669, 2;
	shr.u32 	%r552, %r550, 31;
	add.s32 	%r553, %r552, %r549;
	neg.s32 	%r554, %r553;
	setp.lt.s32 	%p110, %r179, 0;
	selp.b32 	%r670, %r554, %r553, %p110;
	xor.b32  	%r555, %r550, %r179;
	shr.s32 	%r556, %r550, 31;
	xor.b32  	%r557, %r556, %r550;
	xor.b32  	%r558, %r556, %r551;
	cvt.u64.u32 	%rd228, %r557;
	shl.b64 	%rd229, %rd228, 32;
	cvt.u64.u32 	%rd230, %r558;
	or.b64  	%rd231, %rd229, %rd230;
	cvt.rn.f64.s64 	%fd148, %rd231;
	mul.f64 	%fd149, %fd148, 0d3BF921FB54442D19;
	cvt.rn.f32.f64 	%f428, %fd149;
	neg.f32 	%f429, %f428;
	setp.lt.s32 	%p111, %r555, 0;
	selp.f32 	%f519, %f429, %f428, %p111;
$L__BB2_114:
	add.s32 	%r560, %r670, 1;
	mul.rn.f32 	%f431, %f519, %f519;
	and.b32  	%r561, %r670, 1;
	setp.eq.b32 	%p112, %r561, 1;
	selp.f32 	%f432, %f519, 0f3F800000, %p112;
	fma.rn.f32 	%f433, %f431, %f432, 0f00000000;
	fma.rn.f32 	%f434, %f431, 0f37CBAC00, 0fBAB607ED;
	selp.f32 	%f435, 0fB94D4153, %f434, %p112;
	selp.f32 	%f436, 0f3C0885E4, 0f3D2AAABB, %p112;
	fma.rn.f32 	%f437, %f435, %f431, %f436;
	selp.f32 	%f438, 0fBE2AAAA8, 0fBEFFFFFF, %p112;
	fma.rn.f32 	%f439, %f437, %f431, %f438;
	fma.rn.f32 	%f440, %f439, %f433, %f432;
	and.b32  	%r562, %r560, 2;
	setp.eq.s32 	%p113, %r562, 0;
	mov.f32 	%f441, 0f00000000;
	sub.f32 	%f442, %f441, %f440;
	selp.f32 	%f443, %f440, %f442, %p113;
	cvt.f64.f32 	%fd150, %f443;
	mul.f32 	%f444, %f21, %f108;
	cvt.f64.f32 	%fd151, %f444;
	cvt.f64.f32 	%fd152, %f523;
	fma.rn.f64 	%fd153, %fd151, 0d3FE0000000000000, %fd152;
	cvt.rn.f32.f64 	%f119, %fd153;
	cvt.f64.f32 	%fd154, %f119;
	mul.f64 	%fd155, %fd154, 0d40097913FD02FFDC;
	sub.f64 	%fd156, %fd8, %fd155;
	fma.rn.f64 	%fd157, %fd150, 0dC03401A48B10252B, %fd156;
	add.f64 	%fd158, %fd157, 0d40097913FD02FFDC;
	cvt.rn.f32.f64 	%f120, %fd158;
	add.f32 	%f445, %f522, %f21;
	cvt.f64.f32 	%fd159, %f445;
	mul.f64 	%fd160, %fd159, 0d401400029F16B11C;
	cvt.rn.f32.f64 	%f121, %fd160;
	mul.f32 	%f446, %f121, 0f3F22F983;
	cvt.rni.s32.f32 	%r674, %f446;
	cvt.rn.f32.s32 	%f447, %r674;
	fma.rn.f32 	%f448, %f447, 0fBFC90FDA, %f121;
	fma.rn.f32 	%f449, %f447, 0fB3A22168, %f448;
	fma.rn.f32 	%f520, %f447, 0fA7C234C5, %f449;
	abs.f32 	%f123, %f121;
	setp.ltu.f32 	%p114, %f123, 0f47CE4780;
	@%p114 bra 	$L__BB2_122;
	setp.neu.f32 	%p115, %f123, 0f7F800000;
	@%p115 bra 	$L__BB2_117;
	mov.f32 	%f452, 0f00000000;
	mul.rn.f32 	%f520, %f121, %f452;
	mov.b32 	%r674, 0;
	bra.uni 	$L__BB2_122;
$L__BB2_117:
	mov.b32 	%r193, %f121;
	mov.b64 	%rd284, 0;
	mov.b32 	%r671, 0;
$L__BB2_118:
	.pragma "nounroll";
	mul.wide.u32 	%rd233, %r671, 4;
	mov.u64 	%rd234, __cudart_i2opi_f;
	add.s64 	%rd235, %rd234, %rd233;
	ld.global.nc.u32 	%r564, [%rd235];
	shl.b32 	%r565, %r193, 8;
	or.b32  	%r566, %r565, -2147483648;
	mad.wide.u32 	%rd236, %r564, %r566, %rd284;
	shr.u64 	%rd284, %rd236, 32;
	add.s64 	%rd237, %rd2, %rd233;
	st.local.u32 	[%rd237], %rd236;
	add.s32 	%r671, %r671, 1;
	setp.ne.s32 	%p116, %r671, 6;
	@%p116 bra 	$L__BB2_118;
	shr.u32 	%r567, %r193, 23;
	st.local.u32 	[%rd2+24], %rd284;
	and.b32  	%r196, %r567, 31;
	and.b32  	%r568, %r567, 224;
	add.s32 	%r569, %r568, -128;
	shr.u32 	%r570, %r569, 5;
	mul.wide.u32 	%rd238, %r570, 4;
	sub.s64 	%rd85, %rd2, %rd238;
	ld.local.u32 	%r672, [%rd85+24];
	ld.local.u32 	%r673, [%rd85+20];
	setp.eq.s32 	%p117, %r196, 0;
	@%p117 bra 	$L__BB2_121;
	shf.l.wrap.b32 	%r672, %r673, %r672, %r196;
	ld.local.u32 	%r571, [%rd85+16];
	shf.l.wrap.b32 	%r673, %r571, %r673, %r196;
$L__BB2_121:
	shr.u32 	%r572, %r672, 30;
	shf.l.wrap.b32 	%r573, %r673, %r672, 2;
	shl.b32 	%r574, %r673, 2;
	shr.u32 	%r575, %r573, 31;
	add.s32 	%r576, %r575, %r572;
	neg.s32 	%r577, %r576;
	setp.lt.s32 	%p118, %r193, 0;
	selp.b32 	%r674, %r577, %r576, %p118;
	xor.b32  	%r578, %r573, %r193;
	shr.s32 	%r579, %r573, 31;
	xor.b32  	%r580, %r579, %r573;
	xor.b32  	%r581, %r579, %r574;
	cvt.u64.u32 	%rd239, %r580;
	shl.b64 	%rd240, %rd239, 32;
	cvt.u64.u32 	%rd241, %r581;
	or.b64  	%rd242, %rd240, %rd241;
	cvt.rn.f64.s64 	%fd161, %rd242;
	mul.f64 	%fd162, %fd161, 0d3BF921FB54442D19;
	cvt.rn.f32.f64 	%f450, %fd162;
	neg.f32 	%f451, %f450;
	setp.lt.s32 	%p119, %r578, 0;
	selp.f32 	%f520, %f451, %f450, %p119;
$L__BB2_122:
	add.s32 	%r583, %r674, 1;
	mul.rn.f32 	%f453, %f520, %f520;
	and.b32  	%r584, %r674, 1;
	setp.eq.b32 	%p120, %r584, 1;
	selp.f32 	%f454, %f520, 0f3F800000, %p120;
	fma.rn.f32 	%f455, %f453, %f454, 0f00000000;
	fma.rn.f32 	%f456, %f453, 0f37CBAC00, 0fBAB607ED;
	selp.f32 	%f457, 0fB94D4153, %f456, %p120;
	selp.f32 	%f458, 0f3C0885E4, 0f3D2AAABB, %p120;
	fma.rn.f32 	%f459, %f457, %f453, %f458;
	selp.f32 	%f460, 0fBE2AAAA8, 0fBEFFFFFF, %p120;
	fma.rn.f32 	%f461, %f459, %f453, %f460;
	fma.rn.f32 	%f462, %f461, %f455, %f454;
	and.b32  	%r585, %r583, 2;
	setp.eq.s32 	%p121, %r585, 0;
	mov.f32 	%f463, 0f00000000;
	sub.f32 	%f464, %f463, %f462;
	selp.f32 	%f465, %f462, %f464, %p121;
	cvt.f64.f32 	%fd163, %f465;
	mul.f64 	%fd9, %fd163, 0d40305190CE15EBE2;
	fma.rn.f32 	%f466, %f21, %f119, %f526;
	cvt.f64.f32 	%fd164, %f466;
	mul.f64 	%fd165, %fd164, 0d401921FB54442D18;
	cvt.rn.f32.f64 	%f127, %fd165;
	mul.f32 	%f467, %f127, 0f3F22F983;
	cvt.rni.s32.f32 	%r678, %f467;
	cvt.rn.f32.s32 	%f468, %r678;
	fma.rn.f32 	%f469, %f468, 0fBFC90FDA, %f127;
	fma.rn.f32 	%f470, %f468, 0fB3A22168, %f469;
	fma.rn.f32 	%f521, %f468, 0fA7C234C5, %f470;
	abs.f32 	%f129, %f127;
	setp.ltu.f32 	%p122, %f129, 0f47CE4780;
	@%p122 bra 	$L__BB2_130;
	setp.neu.f32 	%p123, %f129, 0f7F800000;
	@%p123 bra 	$L__BB2_125;
	mov.f32 	%f473, 0f00000000;
	mul.rn.f32 	%f521, %f127, %f473;
	mov.b32 	%r678, 0;
	bra.uni 	$L__BB2_130;
$L__BB2_125:
	mov.b32 	%r206, %f127;
	mov.b64 	%rd285, 0;
	mov.b32 	%r675, 0;
$L__BB2_126:
	.pragma "nounroll";
	mul.wide.u32 	%rd244, %r675, 4;
	add.s64 	%rd246, %rd245, %rd244;
	ld.global.nc.u32 	%r587, [%rd246];
	shl.b32 	%r588, %r206, 8;
	or.b32  	%r589, %r588, -2147483648;
	mad.wide.u32 	%rd247, %r587, %r589, %rd285;
	shr.u64 	%rd285, %rd247, 32;
	add.s64 	%rd248, %rd1, %rd244;
	st.local.u32 	[%rd248], %rd247;
	add.s32 	%r675, %r675, 1;
	setp.ne.s32 	%p124, %r675, 6;
	@%p124 bra 	$L__BB2_126;
	shr.u32 	%r590, %r206, 23;
	st.local.u32 	[%rd1+24], %rd285;
	and.b32  	%r591, %r590, 31;
	and.b32  	%r592, %r590, 224;
	add.s32 	%r593, %r592, -128;
	shr.u32 	%r594, %r593, 5;
	mul.wide.u32 	%rd249, %r594, 4;
	sub.s64 	%rd88, %rd1, %rd249;
	ld.local.u32 	%r676, [%rd88+24];
	ld.local.u32 	%r677, [%rd88+20];
	setp.eq.s32 	%p125, %r591, 0;
	@%p125 bra 	$L__BB2_129;
	shf.l.wrap.b32 	%r676, %r677, %r676, %r591;
	ld.local.u32 	%r597, [%rd88+16];
	shf.l.wrap.b32 	%r677, %r597, %r677, %r591;
$L__BB2_129:
	shr.u32 	%r598, %r676, 30;
	shf.l.wrap.b32 	%r599, %r677, %r676, 2;
	shl.b32 	%r600, %r677, 2;
	shr.u32 	%r601, %r599, 31;
	add.s32 	%r602, %r601, %r598;
	neg.s32 	%r603, %r602;
	setp.lt.s32 	%p126, %r206, 0;
	selp.b32 	%r678, %r603, %r602, %p126;
	xor.b32  	%r604, %r599, %r206;
	shr.s32 	%r605, %r599, 31;
	xor.b32  	%r606, %r605, %r599;
	xor.b32  	%r607, %r605, %r600;
	cvt.u64.u32 	%rd250, %r606;
	shl.b64 	%rd251, %rd250, 32;
	cvt.u64.u32 	%rd252, %r607;
	or.b64  	%rd253, %rd251, %rd252;
	cvt.rn.f64.s64 	%fd166, %rd253;
	mul.f64 	%fd167, %fd166, 0d3BF921FB54442D19;
	cvt.rn.f32.f64 	%f471, %fd167;
	neg.f32 	%f472, %f471;
	setp.lt.s32 	%p127, %r604, 0;
	selp.f32 	%f521, %f472, %f471, %p127;
$L__BB2_130:
	add.s32 	%r609, %r678, 1;
	mul.rn.f32 	%f474, %f521, %f521;
	and.b32  	%r610, %r678, 1;
	setp.eq.b32 	%p128, %r610, 1;
	selp.f32 	%f475, %f521, 0f3F800000, %p128;
	fma.rn.f32 	%f476, %f474, %f475, 0f00000000;
	fma.rn.f32 	%f477, %f474, 0f37CBAC00, 0fBAB607ED;
	selp.f32 	%f478, 0fB94D4153, %f477, %p128;
	selp.f32 	%f479, 0f3C0885E4, 0f3D2AAABB, %p128;
	fma.rn.f32 	%f480, %f478, %f474, %f479;
	selp.f32 	%f481, 0fBE2AAAA8, 0fBEFFFFFF, %p128;
	fma.rn.f32 	%f482, %f480, %f474, %f481;
	fma.rn.f32 	%f483, %f482, %f476, %f475;
	and.b32  	%r611, %r609, 2;
	setp.eq.s32 	%p129, %r611, 0;
	mov.f32 	%f484, 0f00000000;
	sub.f32 	%f485, %f484, %f483;
	selp.f32 	%f486, %f483, %f485, %p129;
	cvt.f64.f32 	%fd168, %f486;
	fma.rn.f32 	%f487, %f21, %f120, %f523;
	cvt.f64.f32 	%fd169, %f487;
	mul.f64 	%fd170, %fd169, 0d40097913FD02FFDC;
	sub.f64 	%fd171, %fd9, %fd170;
	fma.rn.f64 	%fd172, %fd168, 0dC03401A48B10252B, %fd171;
	add.f64 	%fd173, %fd172, 0d40097913FD02FFDC;
	cvt.rn.f32.f64 	%f488, %fd173;
	fma.rn.f32 	%f489, %f108, 0f40000000, %f93;
	fma.rn.f32 	%f490, %f120, 0f40000000, %f489;
	add.f32 	%f511, %f490, %f488;
	mul.f32 	%f491, %f21, %f93;
	cvt.f64.f32 	%fd174, %f491;
	cvt.f64.f32 	%fd175, %f523;
	fma.rn.f64 	%fd176, %fd174, 0d3FE0000000000000, %fd175;
	cvt.rn.f32.f64 	%f492, %fd176;
	fma.rn.f32 	%f493, %f492, 0f40000000, %f523;
	mul.f32 	%f494, %f21, %f108;
	cvt.f64.f32 	%fd177, %f494;
	fma.rn.f64 	%fd178, %fd177, 0d3FE0000000000000, %fd175;
	cvt.rn.f32.f64 	%f495, %fd178;
	fma.rn.f32 	%f496, %f495, 0f40000000, %f493;
	add.f32 	%f507, %f496, %f487;
	add.s32 	%r646, %r646, 1;
	add.s32 	%r645, %r645, 1;
	setp.ne.s32 	%p130, %r645, %r110;
	@%p130 bra 	$L__BB2_66;
$L__BB2_131:
	cvt.rn.f64.s32 	%fd179, %r679;
	st.global.f64 	[%rd9], %fd179;
	cvt.f64.f32 	%fd180, %f522;
	st.global.f64 	[%rd9+8], %fd180;
	cvt.f64.f32 	%fd181, %f523;
	st.global.f64 	[%rd9+16], %fd181;
	cvt.f64.f32 	%fd182, %f524;
	st.global.f64 	[%rd9+24], %fd182;
	cvt.f64.f32 	%fd183, %f525;
	st.global.f64 	[%rd9+32], %fd183;
	cvt.f64.f32 	%fd184, %f526;
	st.global.f64 	[%rd9+40], %fd184;
	cvt.f64.f32 	%fd185, %f527;
	st.global.f64 	[%rd9+48], %fd185;
	cvt.f64.f32 	%fd186, %f528;
	st.global.f64 	[%rd9+56], %fd186;
	ret;

}
	// .globl	end_simulation
.visible .entry end_simulation(
	.param .u64 .ptr .align 1 end_simulation_param_0
)
{
	.reg .b32 	%r<18>;
	.reg .b32 	%f<7>;
	.reg .b64 	%rd<8>;
	.reg .b64 	%fd<7>;

	ld.param.u64 	%rd1, [end_simulation_param_0];
	cvta.to.global.u64 	%rd2, %rd1;
	mov.u32 	%r1, %ctaid.x;
	mov.u32 	%r2, %ctaid.y;
	mov.u32 	%r3, %nctaid.x;
	mov.u32 	%r4, %nctaid.y;
	mov.u32 	%r5, %ctaid.z;
	mad.lo.s32 	%r6, %r5, %r4, %r2;
	mad.lo.s32 	%r7, %r6, %r3, %r1;
	mov.u32 	%r8, %ntid.x;
	mov.u32 	%r9, %ntid.y;
	mov.u32 	%r10, %ntid.z;
	mov.u32 	%r11, %tid.z;
	mov.u32 	%r12, %tid.y;
	mov.u32 	%r13, %tid.x;
	mad.lo.s32 	%r14, %r7, %r10, %r11;
	mad.lo.s32 	%r15, %r14, %r9, %r12;
	mad.lo.s32 	%r16, %r15, %r8, %r13;
	mul.wide.s32 	%rd3, %r16, 64;
	mov.u64 	%rd4, data;
	add.s64 	%rd5, %rd4, %rd3;
	ld.global.f64 	%fd1, [%rd5+16];
	cvt.rn.f32.f64 	%f1, %fd1;
	mul.lo.s32 	%r17, %r16, 6;
	mul.wide.s32 	%rd6, %r17, 4;
	add.s64 	%rd7, %rd2, %rd6;
	st.global.f32 	[%rd7], %f1;
	ld.global.f64 	%fd2, [%rd5+24];
	cvt.rn.f32.f64 	%f2, %fd2;
	st.global.f32 	[%rd7+4], %f2;
	ld.global.f64 	%fd3, [%rd5+32];
	cvt.rn.f32.f64 	%f3, %fd3;
	st.global.f32 	[%rd7+8], %f3;
	ld.global.f64 	%fd4, [%rd5+40];
	cvt.rn.f32.f64 	%f4, %fd4;
	st.global.f32 	[%rd7+12], %f4;
	ld.global.f64 	%fd5, [%rd5+48];
	cvt.rn.f32.f64 	%f5, %fd5;
	st.global.f32 	[%rd7+16], %f5;
	ld.global.f64 	%fd6, [%rd5+56];
	cvt.rn.f32.f64 	%f6, %fd6;
	st.global.f32 	[%rd7+20], %f6;
	ret;

}


// ===== COMPILED SASS (sm_100) =====

	.target	sm_100

	.elftype	@"ET_EXEC"


//--------------------- .note.nv.tkinfo           --------------------------
	.section	.note.nv.tkinfo,"",@"SHT_NOTE"
	.sectionflags	@"SHF_NOTE_NV_TKINFO"
	.tkinfo
        /*0018*/ 	.word	0x00000002
        /*0030*/ 	.string	""
        /*0030*/ 	.string	"ptxas"
        /*0030*/ 	.string	"Cuda compilation tools, release 13.0, V13.0.88"
        /*0030*/ 	.string	"Build cuda_13.0.r13.0/compiler.36424714_0"
        /*0030*/ 	.string	"-arch sm_100 -m 64 "



//--------------------- .note.nv.cuinfo           --------------------------
	.section	.note.nv.cuinfo,"",@"SHT_NOTE"
	.sectionflags	@"SHF_NOTE_NV_CUINFO"
        /*0018*/ 	.short	0x0002
        /*001a*/ 	.short	0x0064
        /*001c*/ 	.short	0x0082
	.zero		2


//--------------------- .nv.info                  --------------------------
	.section	.nv.info,"",@"SHT_CUDA_INFO"
	.align	4


	//----- nvinfo : EIATTR_REGCOUNT
	.align		4
        /*0000*/ 	.byte	0x04, 0x2f
        /*0002*/ 	.short	(.L_18 - .L_17)
	.align		4
.L_17:
        /*0004*/ 	.word	index@(_Z10initkerneli)
        /*0008*/ 	.word	0x0000001f


	//----- nvinfo : EIATTR_FRAME_SIZE
	.align		4
.L_18:
        /*000c*/ 	.byte	0x04, 0x11
        /*000e*/ 	.short	(.L_20 - .L_19)
	.align		4
.L_19:
        /*0010*/ 	.word	index@(_Z10initkerneli)
        /*0014*/ 	.word	0x00000000


	//----- nvinfo : EIATTR_REGCOUNT
	.align		4
.L_20:
        /*0018*/ 	.byte	0x04, 0x2f
        /*001a*/ 	.short	(.L_22 - .L_21)
	.align		4
.L_21:
        /*001c*/ 	.word	index@(prepare_simulation)
        /*0020*/ 	.word	0x0000000c


	//----- nvinfo : EIATTR_FRAME_SIZE
	.align		4
.L_22:
        /*0024*/ 	.byte	0x04, 0x11
        /*0026*/ 	.short	(.L_24 - .L_23)
	.align		4
.L_23:
        /*0028*/ 	.word	index@(prepare_simulation)
        /*002c*/ 	.word	0x00000000


	//----- nvinfo : EIATTR_REGCOUNT
	.align		4
.L_24:
        /*0030*/ 	.byte	0x04, 0x2f
        /*0032*/ 	.short	(.L_26 - .L_25)
	.align		4
.L_25:
        /*0034*/ 	.word	index@(continue_simulation)
        /*0038*/ 	.word	0x00000028


	//----- nvinfo : EIATTR_FRAME_SIZE
	.align		4
.L_26:
        /*003c*/ 	.byte	0x04, 0x11
        /*003e*/ 	.short	(.L_28 - .L_27)
	.align		4
.L_27:
        /*0040*/ 	.word	index@($__internal_1_$__cuda_sm3x_div_rn_noftz_f32_slowpath)
        /*0044*/ 	.word	0x00000020


	//----- nvinfo : EIATTR_FRAME_SIZE
	.align		4
.L_28:
        /*0048*/ 	.byte	0x04, 0x11
        /*004a*/ 	.short	(.L_30 - .L_29)
	.align		4
.L_29:
        /*004c*/ 	.word	index@($__internal_0_$__cuda_sm20_div_rn_f64_full)
        /*0050*/ 	.word	0x00000020


	//----- nvinfo : EIATTR_FRAME_SIZE
	.align		4
.L_30:
        /*0054*/ 	.byte	0x04, 0x11
        /*0056*/ 	.short	(.L_32 - .L_31)
	.align		4
.L_31:
        /*0058*/ 	.word	index@(continue_simulation)
        /*005c*/ 	.word	0x00000020


	//----- nvinfo : EIATTR_REGCOUNT
	.align		4
.L_32:
        /*0060*/ 	.byte	0x04, 0x2f
        /*0062*/ 	.short	(.L_34 - .L_33)
	.align		4
.L_33:
        /*0064*/ 	.word	index@(end_simulation)
        /*0068*/ 	.word	0x00000014


	//----- nvinfo : EIATTR_FRAME_SIZE
	.align		4
.L_34:
        /*006c*/ 	.byte	0x04, 0x11
        /*006e*/ 	.short	(.L_36 - .L_35)
	.align		4
.L_35:
        /*0070*/ 	.word	index@(end_simulation)
        /*0074*/ 	.word	0x00000000


	//----- nvinfo : EIATTR_MIN_STACK_SIZE
	.align		4
.L_36:
        /*0078*/ 	.byte	0x04, 0x12
        /*007a*/ 	.short	(.L_38 - .L_37)
	.align		4
.L_37:
        /*007c*/ 	.word	index@(end_simulation)
        /*0080*/ 	.word	0x00000000


	//----- nvinfo : EIATTR_MIN_STACK_SIZE
	.align		4
.L_38:
        /*0084*/ 	.byte	0x04, 0x12
        /*0086*/ 	.short	(.L_40 - .L_39)
	.align		4
.L_39:
        /*0088*/ 	.word	index@(continue_simulation)
        /*008c*/ 	.word	0x00000020


	//----- nvinfo : EIATTR_MIN_STACK_SIZE
	.align		4
.L_40:
        /*0090*/ 	.byte	0x04, 0x12
        /*0092*/ 	.short	(.L_42 - .L_41)
	.align		4
.L_41:
        /*0094*/ 	.word	index@(prepare_simulation)
        /*0098*/ 	.word	0x00000000


	//----- nvinfo : EIATTR_MIN_STACK_SIZE
	.align		4
.L_42:
        /*009c*/ 	.byte	0x04, 0x12
        /*009e*/ 	.short	(.L_44 - .L_43)
	.align		4
.L_43:
        /*00a0*/ 	.word	index@(_Z10initkerneli)
        /*00a4*/ 	.word	0x00000000
.L_44:


//--------------------- .nv.compat                --------------------------
	.section	.nv.compat,"",@"SHT_CUDA_COMPAT_INFO"
	.align	4
        /*0000*/ 	.byte	0x02, 0x09, 0x00, 0x00, 0x02, 0x02, 0x01, 0x00, 0x02, 0x05, 0x05, 0x00, 0x03, 0x07, 0x01, 0x01
        /*0010*/ 	.byte	0x02, 0x03, 0x00, 0x00, 0x02, 0x06, 0x01, 0x00, 0x04, 0x0b, 0x08, 0x00, 0x01, 0x00, 0x00, 0x00
        /*0020*/ 	.byte	0x00, 0x00, 0x00, 0x00


//--------------------- .nv.info.end_simulation   --------------------------
	.section	.nv.info.end_simulation,"",@"SHT_CUDA_INFO"
	.sectionflags	@""
	.align	4


	//----- nvinfo : EIATTR_CUDA_API_VERSION
	.align		4
        /*0000*/ 	.byte	0x04, 0x37
        /*0002*/ 	.short	(.L_46 - .L_45)
.L_45:
        /*0004*/ 	.word	0x00000082


	//----- nvinfo : EIATTR_KPARAM_INFO
	.align		4
.L_46:
        /*0008*/ 	.byte	0x04, 0x17
        /*000a*/ 	.short	(.L_48 - .L_47)
.L_47:
        /*000c*/ 	.word	0x00000000
        /*0010*/ 	.short	0x0000
        /*0012*/ 	.short	0x0000
        /*0014*/ 	.byte	0x00, 0xf5, 0x21, 0x00


	//----- nvinfo : EIATTR_SPARSE_MMA_MASK
	.align		4
.L_48:
        /*0018*/ 	.byte	0x03, 0x50
        /*001a*/ 	.short	0x0000


	//----- nvinfo : EIATTR_MAXREG_COUNT
	.align		4
        /*001c*/ 	.byte	0x03, 0x1b
        /*001e*/ 	.short	0x00ff


	//----- nvinfo : EIATTR_MERCURY_ISA_VERSION
	.align		4
        /*0020*/ 	.byte	0x03, 0x5f
        /*0022*/ 	.short	0x0101


	//----- nvinfo : EIATTR_VRC_CTA_INIT_COUNT
	.align		4
        /*0024*/ 	.byte	0x02, 0x4a
	.zero		1
	.zero		1


	//----- nvinfo : EIATTR_EXIT_INSTR_OFFSETS
	.align		4
        /*0028*/ 	.byte	0x04, 0x1c
        /*002a*/ 	.short	(.L_50 - .L_49)


	//   ....[0]....
.L_49:
        /*002c*/ 	.word	0x00000290


	//----- nvinfo : EIATTR_CBANK_PARAM_SIZE
	.align		4
.L_50:
        /*0030*/ 	.byte	0x03, 0x19
        /*0032*/ 	.short	0x0008


	//----- nvinfo : EIATTR_PARAM_CBANK
	.align		4
        /*0034*/ 	.byte	0x04, 0x0a
        /*0036*/ 	.short	(.L_52 - .L_51)
	.align		4
.L_51:
        /*0038*/ 	.word	index@(.nv.constant0.end_simulation)
        /*003c*/ 	.short	0x0380
        /*003e*/ 	.short	0x0008


	//----- nvinfo : EIATTR_SW_WAR
	.align		4
.L_52:
        /*0040*/ 	.byte	0x04, 0x36
        /*0042*/ 	.short	(.L_54 - .L_53)
.L_53:
        /*0044*/ 	.word	0x00000008
.L_54:


//--------------------- .nv.info.continue_simulation --------------------------
	.section	.nv.info.continue_simulation,"",@"SHT_CUDA_INFO"
	.sectionflags	@""
	.align	4


	//----- nvinfo : EIATTR_CUDA_API_VERSION
	.align		4
        /*0000*/ 	.byte	0x04, 0x37
        /*0002*/ 	.short	(.L_56 - .L_55)
.L_55:
        /*0004*/ 	.word	0x00000082


	//----- nvinfo : EIATTR_SPARSE_MMA_MASK
	.align		4
.L_56:
        /*0008*/ 	.byte	0x03, 0x50
        /*000a*/ 	.short	0x0000


	//----- nvinfo : EIATTR_MAXREG_COUNT
	.align		4
        /*000c*/ 	.byte	0x03, 0x1b
        /*000e*/ 	.short	0x00ff


	//----- nvinfo : EIATTR_MERCURY_ISA_VERSION
	.align		4
        /*0010*/ 	.byte	0x03, 0x5f
        /*0012*/ 	.short	0x0101


	//----- nvinfo : EIATTR_VRC_CTA_INIT_COUNT
	.align		4
        /*0014*/ 	.byte	0x02, 0x4a
	.zero		1
	.zero		1


	//----- nvinfo : EIATTR_EXIT_INSTR_OFFSETS
	.align		4
        /*0018*/ 	.byte	0x04, 0x1c
        /*001a*/ 	.short	(.L_58 - .L_57)


	//   ....[0]....
.L_57:
        /*001c*/ 	.word	0x000065d0


	//----- nvinfo : EIATTR_CRS_STACK_SIZE
	.align		4
.L_58:
        /*0020*/ 	.byte	0x04, 0x1e
        /*0022*/ 	.short	(.L_60 - .L_59)
.L_59:
        /*0024*/ 	.word	0x00000000


	//----- nvinfo : EIATTR_SW_WAR
	.align		4
.L_60:
        /*0028*/ 	.byte	0x04, 0x36
        /*002a*/ 	.short	(.L_62 - .L_61)
.L_61:
        /*002c*/ 	.word	0x00000008
.L_62:


//--------------------- .nv.info.prepare_simulation --------------------------
	.section	.nv.info.prepare_simulation,"",@"SHT_CUDA_INFO"
	.sectionflags	@""
	.align	4


	//----- nvinfo : EIATTR_CUDA_API_VERSION
	.align		4
        /*0000*/ 	.byte	0x04, 0x37
        /*0002*/ 	.short	(.L_64 - .L_63)
.L_63:
        /*0004*/ 	.word	0x00000082


	//----- nvinfo : EIATTR_SPARSE_MMA_MASK
	.align		4
.L_64:
        /*0008*/ 	.byte	0x03, 0x50
        /*000a*/ 	.short	0x0000


	//----- nvinfo : EIATTR_MAXREG_COUNT
	.align		4
        /*000c*/ 	.byte	0x03, 0x1b
        /*000e*/ 	.short	0x00ff


	//----- nvinfo : EIATTR_MERCURY_ISA_VERSION
	.align		4
        /*0010*/ 	.byte	0x03, 0x5f
        /*0012*/ 	.short	0x0101


	//----- nvinfo : EIATTR_VRC_CTA_INIT_COUNT
	.align		4
        /*0014*/ 	.byte	0x02, 0x4a
	.zero		1
	.zero		1


	//----- nvinfo : EIATTR_EXIT_INSTR_OFFSETS
	.align		4
        /*0018*/ 	.byte	0x04, 0x1c
        /*001a*/ 	.short	(.L_66 - .L_65)


	//   ....[0]....
.L_65:
        /*001c*/ 	.word	0x000001c0


	//----- nvinfo : EIATTR_SW_WAR
	.align		4
.L_66:
        /*0020*/ 	.byte	0x04, 0x36
        /*0022*/ 	.short	(.L_68 - .L_67)
.L_67:
        /*0024*/ 	.word	0x00000008
.L_68:


//--------------------- .nv.info._Z10initkerneli  --------------------------
	.section	.nv.info._Z10initkerneli,"",@"SHT_CUDA_INFO"
	.sectionflags	@""
	.align	4


	//----- nvinfo : EIATTR_CUDA_API_VERSION
	.align		4
        /*0000*/ 	.byte	0x04, 0x37
        /*0002*/ 	.short	(.L_70 - .L_69)
.L_69:
        /*0004*/ 	.word	0x00000082


	//----- nvinfo : EIATTR_KPARAM_INFO
	.align		4
.L_70:
        /*0008*/ 	.byte	0x04, 0x17
        /*000a*/ 	.short	(.L_72 - .L_71)
.L_71:
        /*000c*/ 	.word	0x00000000
        /*0010*/ 	.short	0x0000
        /*0012*/ 	.short	0x0000
        /*0014*/ 	.byte	0x00, 0xf0, 0x11, 0x00


	//----- nvinfo : EIATTR_SPARSE_MMA_MASK
	.align		4
.L_72:
        /*0018*/ 	.byte	0x03, 0x50
        /*001a*/ 	.short	0x0000


	//----- nvinfo : EIATTR_MAXREG_COUNT
	.align		4
        /*001c*/ 	.byte	0x03, 0x1b
        /*001e*/ 	.short	0x00ff


	//----- nvinfo : EIATTR_EXTERNS
	.align		4
        /*0020*/ 	.byte	0x04, 0x0f
        /*0022*/ 	.short	(.L_74 - .L_73)


	//   ....[0]....
	.align		4
.L_73:
        /*0024*/ 	.word	index@(malloc)


	//----- nvinfo : EIATTR_MERCURY_ISA_VERSION
	.align		4
.L_74:
        /*0028*/ 	.byte	0x03, 0x5f
        /*002a*/ 	.short	0x0101


	//----- nvinfo : EIATTR_VRC_CTA_INIT_COUNT
	.align		4
        /*002c*/ 	.byte	0x02, 0x4a
	.zero		1
	.zero		1


	//----- nvinfo : EIATTR_SYSCALL_OFFSETS
	.align		4
        /*0030*/ 	.byte	0x04, 0x46
        /*0032*/ 	.short	(.L_76 - .L_75)


	//   ....[0]....
.L_75:
        /*0034*/ 	.word	0x00000170


	//----- nvinfo : EIATTR_EXIT_INSTR_OFFSETS
	.align		4
.L_76:
        /*0038*/ 	.byte	0x04, 0x1c
        /*003a*/ 	.short	(.L_78 - .L_77)


	//   ....[0]....
.L_77:
        /*003c*/ 	.word	0x00001090


	//----- nvinfo : EIATTR_CRS_STACK_SIZE
	.align		4
.L_78:
        /*0040*/ 	.byte	0x04, 0x1e
        /*0042*/ 	.short	(.L_80 - .L_79)
.L_79:
        /*0044*/ 	.word	0x00000000


	//----- nvinfo : EIATTR_CBANK_PARAM_SIZE
	.align		4
.L_80:
        /*0048*/ 	.byte	0x03, 0x19
        /*004a*/ 	.short	0x0004


	//----- nvinfo : EIATTR_PARAM_CBANK
	.align		4
        /*004c*/ 	.byte	0x04, 0x0a
        /*004e*/ 	.short	(.L_82 - .L_81)
	.align		4
.L_81:
        /*0050*/ 	.word	index@(.nv.constant0._Z10initkerneli)
        /*0054*/ 	.short	0x0380
        /*0056*/ 	.short	0x0004


	//----- nvinfo : EIATTR_SW_WAR
	.align		4
.L_82:
        /*0058*/ 	.byte	0x04, 0x36
        /*005a*/ 	.short	(.L_84 - .L_83)
.L_83:
        /*005c*/ 	.word	0x00000008
.L_84:


//--------------------- .nv.callgraph             --------------------------
	.section	.nv.callgraph,"",@"SHT_CUDA_CALLGRAPH"
	.align	4
	.sectionentsize	8
	.align		4
        /*0000*/ 	.word	0x00000000
	.align		4
        /*0004*/ 	.word	0xffffffff
	.align		4
        /*0008*/ 	.word	index@(_Z10initkerneli)
	.align		4
        /*000c*/ 	.word	index@(malloc)
	.align		4
        /*0010*/ 	.word	0x00000000
	.align		4
        /*0014*/ 	.word	0xfffffffe
	.align		4
        /*0018*/ 	.word	0x00000000
	.align		4
        /*001c*/ 	.word	0xfffffffd
	.align		4
        /*0020*/ 	.word	0x00000000
	.align		4
        /*0024*/ 	.word	0xfffffffc


//--------------------- .nv.constant4             --------------------------
	.section	.nv.constant4,"a",@progbits
	.align	8
	.align		8
.nv.constant4:
        /*0000*/ 	.dword	precalc_xorwow_matrix
	.align		8
        /*0008*/ 	.dword	precalc_xorwow_offset_matrix
	.align		8
        /*0010*/ 	.dword	mrg32k3aM1
	.align		8
        /*0018*/ 	.dword	mrg32k3aM2
	.align		8
        /*0020*/ 	.dword	mrg32k3aM1SubSeq
	.align		8
        /*0028*/ 	.dword	mrg32k3aM2SubSeq
	.align		8
        /*0030*/ 	.dword	mrg32k3aM1Seq
	.align		8
        /*0038*/ 	.dword	mrg32k3aM2Seq
	.align		8
        /*0040*/ 	.dword	curand_states
	.align		8
        /*0048*/ 	.dword	data
	.align		8
        /*0050*/ 	.dword	__cudart_i2opi_f
	.align		8
        /*0058*/ 	.dword	malloc


//--------------------- .nv.constant3             --------------------------
	.section	.nv.constant3,"a",@progbits
	.align	8
.nv.constant3:
	.type		__cr_lgamma_table,@object
	.size		__cr_lgamma_table,(steps_per_kernel_call - __cr_lgamma_table)
__cr_lgamma_table:
        /*0000*/ 	.byte	0x00, 0x00, 0x00, 0x00, 0x00, 0x00, 0x00, 0x00, 0x00, 0x00, 0x00, 0x00, 0x00, 0x00, 0x00, 0x00
        /*0010*/ 	.byte	0xef, 0x39, 0xfa, 0xfe, 0x42, 0x2e, 0xe6, 0x3f, 0x02, 0x20, 0x2a, 0xfa, 0x0b, 0xab, 0xfc, 0x3f
        /*0020*/ 	.byte	0xf9, 0x2c, 0x92, 0x7c, 0xa7, 0x6c, 0x09, 0x40, 0xc9, 0x79, 0x44, 0x3c, 0x64, 0x26, 0x13, 0x40
        /*0030*/ 	.byte	0xca, 0x01, 0xcf, 0x3a, 0x27, 0x51, 0x1a, 0x40, 0x30, 0xcc, 0x2d, 0xf3, 0xe1, 0x0c, 0x21, 0x40
        /*0040*/ 	.byte	0x0d, 0xb7, 0xfc, 0x82, 0x8e, 0x35, 0x25, 0x40
	.type		steps_per_kernel_call,@object
	.size		steps_per_kernel_call,(steps_per_period - steps_per_kernel_call)
steps_per_kernel_call:
        /*0048*/ 	.byte	0xe8, 0x03, 0x00, 0x00
	.type		steps_per_period,@object
	.size		steps_per_period,(periods - steps_per_period)
steps_per_period:
        /*004c*/ 	.byte	0x20, 0x03, 0x00, 0x00
	.type		periods,@object
	.size		periods,(afterstep_every - periods)
periods:
        /*0050*/ 	.byte	0xe8, 0x03, 0x00, 0x00
	.type		afterstep_every,@object
	.size		afterstep_every,(dt - afterstep_every)
afterstep_every:
        /*0054*/ 	.byte	0xe8, 0x03, 0x00, 0x00
	.type		dt,@object
	.size		dt,(.L_14 - dt)
dt:
        /*0058*/ 	.byte	0x13, 0xe3, 0xcd, 0x3a
.L_14:


//--------------------- .text.end_simulation      --------------------------
	.section	.text.end_simulation,"ax",@progbits
	.align	128
        .global         end_simulation
        .type           end_simulation,@function
        .size           end_simulation,(.L_x_91 - end_simulation)
        .other          end_simulation,@"STO_CUDA_ENTRY STV_DEFAULT"
end_simulation:
.text.end_simulation:
[----:B------:R-:W-:Y:S08]  /*0000*/  LDC R1, c[0x0][0x37c] ;  /* 0x0000df00ff017b82 */ /* 0x000ff00000000800 */
[----:B------:R-:W-:Y:S01]  /*0010*/  S2UR UR4, SR_CTAID.Y ;  /* 0x00000000000479c3 */ /* 0x000fe20000002600 */
[----:B------:R-:W0:Y:S01]  /*0020*/  S2R R5, SR_TID.Z ;  /* 0x0000000000057919 */ /* 0x000e220000002300 */
[----:B------:R-:W1:Y:S01]  /*0030*/  LDCU UR6, c[0x0][0x370] ;  /* 0x00006e00ff0677ac */ /* 0x000e620008000800 */
[----:B------:R-:W2:Y:S01]  /*0040*/  S2R R7, SR_TID.Y ;  /* 0x0000000000077919 */ /* 0x000ea20000002200 */
[----:B------:R-:W3:Y:S04]  /*0050*/  LDCU UR7, c[0x0][0x374] ;  /* 0x00006e80ff0777ac */ /* 0x000ee80008000800 */
[----:B------:R-:W3:Y:S01]  /*0060*/  S2UR UR8, SR_CTAID.Z ;  /* 0x00000000000879c3 */ /* 0x000ee20000002700 */
[----:B------:R-:W4:Y:S01]  /*0070*/  S2R R9, SR_TID.X ;  /* 0x0000000000097919 */ /* 0x000f220000002100 */
[----:B------:R-:W4:Y:S01]  /*0080*/  LDCU UR9, c[0x0][0x360] ;  /* 0x00006c00ff0977ac */ /* 0x000f220008000800 */
[----:B------:R-:W2:Y:S05]  /*0090*/  LDCU UR10, c[0x0][0x364] ;  /* 0x00006c80ff0a77ac */ /* 0x000eaa0008000800 */
[----:B------:R-:W1:Y:S08]  /*00a0*/  S2UR UR5, SR_CTAID.X ;  /* 0x00000000000579c3 */ /* 0x000e700000002500 */
[----:B------:R-:W0:Y:S08]  /*00b0*/  LDC R0, c[0x0][0x368] ;  /* 0x0000da00ff007b82 */ /* 0x000e300000000800 */
[----:B------:R-:W5:Y:S01]  /*00c0*/  LDC.64 R2, c[0x4][0x48] ;  /* 0x01001200ff027b82 */ /* 0x000f620000000a00 */
[----:B---3--:R-:W-:-:S04]  /*00d0*/  UIMAD UR4, UR7, UR8, UR4 ;  /* 0x00000008070472a4 */ /* 0x008fc8000f8e0204 */
[----:B-1----:R-:W-:Y:S01]  /*00e0*/  UIMAD UR4, UR4, UR6, UR5 ;  /* 0x00000006040472a4 */ /* 0x002fe2000f8e0205 */
[----:B------:R-:W1:Y:S05]  /*00f0*/  LDCU.64 UR6, c[0x0][0x358] ;  /* 0x00006b00ff0677ac */ /* 0x000e6a0008000a00 */
[----:B0-----:R-:W-:-:S04]  /*0100*/  IMAD R0, R0, UR4, R5 ;  /* 0x0000000400007c24 */ /* 0x001fc8000f8e0205 */
[----:B--2---:R-:W-:Y:S02]  /*0110*/  IMAD R0, R0, UR10, R7 ;  /* 0x0000000a00007c24 */ /* 0x004fe4000f8e0207 */
[----:B------:R-:W0:Y:S02]  /*0120*/  LDC.64 R6, c[0x0][0x380] ;  /* 0x0000e000ff067b82 */ /* 0x000e240000000a00 */
[----:B----4-:R-:W-:-:S04]  /*0130*/  IMAD R9, R0, UR9, R9 ;  /* 0x0000000900097c24 */ /* 0x010fc8000f8e0209 */
[----:B-----5:R-:W-:-:S05]  /*0140*/  IMAD.WIDE R2, R9, 0x40, R2 ;  /* 0x0000004009027825 */ /* 0x020fca00078e0202 */
[----:B-1----:R-:W2:Y:S01]  /*0150*/  LDG.E.64 R4, desc[UR6][R2.64+0x10] ;  /* 0x0000100602047981 */ /* 0x002ea2000c1e1b00 */
[----:B------:R-:W-:-:S04]  /*0160*/  IMAD R9, R9, 0x6, RZ ;  /* 0x0000000609097824 */ /* 0x000fc800078e02ff */
[----:B0-----:R-:W-:Y:S01]  /*0170*/  IMAD.WIDE R6, R9, 0x4, R6 ;  /* 0x0000000409067825 */ /* 0x001fe200078e0206 */
[----:B--2---:R-:W0:Y:S04]  /*0180*/  F2F.F32.F64 R15, R4 ;  /* 0x00000004000f7310 */ /* 0x004e280000301000 */
[----:B0-----:R-:W-:Y:S04]  /*0190*/  STG.E desc[UR6][R6.64], R15 ;  /* 0x0000000f06007986 */ /* 0x001fe8000c101906 */
[----:B------:R-:W2:Y:S02]  /*01a0*/  LDG.E.64 R8, desc[UR6][R2.64+0x18] ;  /* 0x0000180602087981 */ /* 0x000ea4000c1e1b00 */
[----:B--2---:R-:W0:Y:S02]  /*01b0*/  F2F.F32.F64 R17, R8 ;  /* 0x0000000800117310 */ /* 0x004e240000301000 */
        /* <DEDUP_REMOVED lines=12> */
[----:B0-----:R-:W-:Y:S01]  /*0280*/  STG.E desc[UR6][R6.64+0x14], R9 ;  /* 0x0000140906007986 */ /* 0x001fe2000c101906 */
[----:B------:R-:W-:Y:S05]  /*0290*/  EXIT ;  /* 0x000000000000794d */ /* 0x000fea0003800000 */
.L_x_0:
[----:B------:R-:W-:-:S00]  /*02a0*/  BRA `(.L_x_0) ;  /* 0xfffffffc00fc7947 */ /* 0x000fc0000383ffff */
[----:B------:R-:W-:-:S00]  /*02b0*/  NOP ;  /* 0x0000000000007918 */ /* 0x000fc00000000000 */
        /* <DEDUP_REMOVED lines=12> */
.L_x_91:


//--------------------- .text.continue_simulation --------------------------
	.section	.text.continue_simulation,"ax",@progbits
	.align	128
        .global         continue_simulation
        .type           continue_simulation,@function
        .size           continue_simulation,(.L_x_90 - continue_simulation)
        .other          continue_simulation,@"STO_CUDA_ENTRY STV_DEFAULT"
continue_simulation:
.text.continue_simulation:
[----:B------:R-:W0:Y:S08]  /*0000*/  LDC R1, c[0x0][0x37c] ;  /* 0x0000df00ff017b82 */ /* 0x000e300000000800 */
[----:B------:R-:W-:Y:S01]  /*0010*/  S2UR UR4, SR_CTAID.Y ;  /* 0x00000000000479c3 */ /* 0x000fe20000002600 */
[----:B------:R-:W1:Y:S01]  /*0020*/  S2R R3, SR_TID.Z ;  /* 0x0000000000037919 */ /* 0x000e620000002300 */
[----:B------:R-:W2:Y:S01]  /*0030*/  LDCU UR6, c[0x0][0x370] ;  /* 0x00006e00ff0677ac */ /* 0x000ea20008000800 */
[----:B0-----:R-:W-:Y:S01]  /*0040*/  VIADD R1, R1, 0xffffffe0 ;  /* 0xffffffe001017836 */ /* 0x001fe20000000000 */
[----:B------:R-:W0:Y:S01]  /*0050*/  S2R R5, SR_TID.Y ;  /* 0x0000000000057919 */ /* 0x000e220000002200 */
[----:B------:R-:W3:Y:S03]  /*0060*/  LDCU UR7, c[0x0][0x374] ;  /* 0x00006e80ff0777ac */ /* 0x000ee60008000800 */
[----:B------:R-:W3:Y:S01]  /*0070*/  S2UR UR8, SR_CTAID.Z ;  /* 0x00000000000879c3 */ /* 0x000ee20000002700 */
[----:B------:R-:W4:Y:S01]  /*0080*/  S2R R7, SR_TID.X ;  /* 0x0000000000077919 */ /* 0x000f220000002100 */
[----:B------:R-:W4:Y:S01]  /*0090*/  LDCU UR10, c[0x0][0x360] ;  /* 0x00006c00ff0a77ac */ /* 0x000f220008000800 */
[----:B------:R-:W0:Y:S05]  /*00a0*/  LDCU UR11, c[0x0][0x364] ;  /* 0x00006c80ff0b77ac */ /* 0x000e2a0008000800 */
[----:B------:R-:W2:Y:S08]  /*00b0*/  S2UR UR5, SR_CTAID.X ;  /* 0x00000000000579c3 */ /* 0x000eb00000002500 */
[----:B------:R-:W1:Y:S08]  /*00c0*/  LDC R0, c[0x0][0x368] ;  /* 0x0000da00ff007b82 */ /* 0x000e700000000800 */
[----:B------:R-:W5:Y:S01]  /*00d0*/  LDC.64 R12, c[0x4][0x48] ;  /* 0x01001200ff0c7b82 */ /* 0x000f620000000a00 */
[----:B---3--:R-:W-:Y:S01]  /*00e0*/  UIMAD UR4, UR7, UR8, UR4 ;  /* 0x00000008070472a4 */ /* 0x008fe2000f8e0204 */
[----:B------:R-:W3:Y:S03]  /*00f0*/  LDCU.64 UR8, c[0x0][0x358] ;  /* 0x00006b00ff0877ac */ /* 0x000ee60008000a00 */
[----:B--2---:R-:W-:-:S06]  /*0100*/  UIMAD UR4, UR4, UR6, UR5 ;  /* 0x00000006040472a4 */ /* 0x004fcc000f8e0205 */
[----:B-1----:R-:W-:-:S04]  /*0110*/  IMAD R0, R0, UR4, R3 ;  /* 0x0000000400007c24 */ /* 0x002fc8000f8e0203 */
[----:B0-----:R-:W-:-:S04]  /*0120*/  IMAD R0, R0, UR11, R5 ;  /* 0x0000000b00007c24 */ /* 0x001fc8000f8e0205 */
[----:B----4-:R-:W-:-:S04]  /*0130*/  IMAD R3, R0, UR10, R7 ;  /* 0x0000000a00037c24 */ /* 0x010fc8000f8e0207 */
[----:B-----5:R-:W-:-:S05]  /*0140*/  IMAD.WIDE R12, R3, 0x40, R12 ;  /* 0x00000040030c7825 */ /* 0x020fca00078e020c */
[----:B---3--:R-:W2:Y:S04]  /*0150*/  LDG.E.64 R20, desc[UR8][R12.64+0x8] ;  /* 0x000008080c147981 */ /* 0x008ea8000c1e1b00 */
[----:B------:R-:W3:Y:S04]  /*0160*/  LDG.E.64 R14, desc[UR8][R12.64] ;  /* 0x000000080c0e7981 */ /* 0x000ee8000c1e1b00 */
[----:B------:R-:W4:Y:S04]  /*0170*/  LDG.E.64 R22, desc[UR8][R12.64+0x10] ;  /* 0x000010080c167981 */ /* 0x000f28000c1e1b00 */
[----:B------:R-:W5:Y:S04]  /*0180*/  LDG.E.64 R36, desc[UR8][R12.64+0x18] ;  /* 0x000018080c247981 */ /* 0x000f68000c1e1b00 */
[----:B------:R-:W5:Y:S04]  /*0190*/  LDG.E.64 R24, desc[UR8][R12.64+0x20] ;  /* 0x000020080c187981 */ /* 0x000f68000c1e1b00 */
[----:B------:R-:W5:Y:S04]  /*01a0*/  LDG.E.64 R10, desc[UR8][R12.64+0x28] ;  /* 0x000028080c0a7981 */ /* 0x000f68000c1e1b00 */
[----:B------:R-:W5:Y:S04]  /*01b0*/  LDG.E.64 R8, desc[UR8][R12.64+0x30] ;  /* 0x000030080c087981 */ /* 0x000f68000c1e1b00 */
[----:B------:R-:W5:Y:S01]  /*01c0*/  LDG.E.64 R6, desc[UR8][R12.64+0x38] ;  /* 0x000038080c067981 */ /* 0x000f62000c1e1b00 */
[----:B------:R-:W-:Y:S01]  /*01d0*/  UMOV UR10, 0x9f16b11c ;  /* 0x9f16b11c000a7882 */ /* 0x000fe20000000000 */
[----:B------:R-:W-:Y:S01]  /*01e0*/  UMOV UR11, 0x40140002 ;  /* 0x40140002000b7882 */ /* 0x000fe20000000000 */
[----:B------:R-:W-:Y:S01]  /*01f0*/  BSSY.RECONVERGENT B0, `(.L_x_1) ;  /* 0x000004b000007945 */ /* 0x000fe20003800200 */
[----:B--2---:R-:W0:Y:S08]  /*0200*/  F2F.F32.F64 R5, R20 ;  /* 0x0000001400057310 */ /* 0x004e300000301000 */
[----:B---3--:R-:W-:Y:S08]  /*0210*/  F2I.F64.TRUNC R4, R14 ;  /* 0x0000000e00047311 */ /* 0x008ff0000030d100 */
[----:B0-----:R-:W0:Y:S08]  /*0220*/  F2F.F64.F32 R16, R5 ;  /* 0x0000000500107310 */ /* 0x001e300000201800 */
[----:B----4-:R-:W-:Y:S01]  /*0230*/  F2F.F32.F64 R3, R22 ;  /* 0x0000001600037310 */ /* 0x010fe20000301000 */
[----:B0-----:R-:W-:-:S07]  /*0240*/  DMUL R26, R16, UR10 ;  /* 0x0000000a101a7c28 */ /* 0x001fce0008000000 */
[----:B-----5:R-:W-:Y:S08]  /*0250*/  F2F.F32.F64 R36, R36 ;  /* 0x0000002400247310 */ /* 0x020ff00000301000 */
[----:B------:R-:W0:Y:S08]  /*0260*/  F2F.F32.F64 R19, R26 ;  /* 0x0000001a00137310 */ /* 0x000e300000301000 */
[----:B------:R1:W2:Y:S01]  /*0270*/  F2F.F32.F64 R2, R24 ;  /* 0x0000001800027310 */ /* 0x0002a20000301000 */
[C---:B0-----:R-:W-:Y:S01]  /*0280*/  FMUL R18, R19.reuse, 0.63661974668502807617 ;  /* 0x3f22f98313127820 */ /* 0x041fe20000400000 */
[----:B------:R-:W-:-:S06]  /*0290*/  FSETP.GE.AND P0, PT, |R19|, 105615, PT ;  /* 0x47ce47801300780b */ /* 0x000fcc0003f06200 */
[----:B------:R1:W0:Y:S08]  /*02a0*/  F2F.F32.F64 R0, R10 ;  /* 0x0000000a00007310 */ /* 0x0002300000301000 */
[----:B------:R-:W3:Y:S08]  /*02b0*/  F2I.NTZ R18, R18 ;  /* 0x0000001200127305 */ /* 0x000ef00000203100 */
[----:B------:R1:W4:Y:S01]  /*02c0*/  F2F.F32.F64 R35, R8 ;  /* 0x0000000800237310 */ /* 0x0003220000301000 */
[----:B---3--:R-:W-:-:S07]  /*02d0*/  I2FP.F32.S32 R20, R18 ;  /* 0x0000001200147245 */ /* 0x008fce0000201400 */
[----:B------:R1:W3:Y:S01]  /*02e0*/  F2F.F32.F64 R7, R6 ;  /* 0x0000000600077310 */ /* 0x0002e20000301000 */
[----:B------:R-:W-:-:S04]  /*02f0*/  FFMA R21, R20, -1.5707962512969970703, R19 ;  /* 0xbfc90fda14157823 */ /* 0x000fc80000000013 */
[----:B------:R-:W-:-:S04]  /*0300*/  FFMA R21, R20, -7.5497894158615963534e-08, R21 ;  /* 0xb3a2216814157823 */ /* 0x000fc80000000015 */
[----:B------:R-:W-:Y:S01]  /*0310*/  FFMA R20, R20, -5.3903029534742383927e-15, R21 ;  /* 0xa7c234c514147823 */ /* 0x000fe20000000015 */
[----:B012-4-:R-:W-:Y:S06]  /*0320*/  @!P0 BRA `(.L_x_2) ;  /* 0x0000000000dc8947 */ /* 0x017fec0003800000 */
[----:B------:R-:W-:-:S13]  /*0330*/  FSETP.NEU.AND P0, PT, |R19|, +INF , PT ;  /* 0x7f8000001300780b */ /* 0x000fda0003f0d200 */
[----:B------:R-:W-:Y:S01]  /*0340*/  @!P0 FMUL R20, RZ, R19 ;  /* 0x00000013ff148220 */ /* 0x000fe20000400000 */
[----:B------:R-:W-:Y:S01]  /*0350*/  @!P0 IMAD.MOV.U32 R18, RZ, RZ, RZ ;  /* 0x000000ffff128224 */ /* 0x000fe200078e00ff */
[----:B------:R-:W-:Y:S06]  /*0360*/  @!P0 BRA `(.L_x_2) ;  /* 0x0000000000cc8947 */ /* 0x000fec0003800000 */
[----:B------:R-:W-:Y:S01]  /*0370*/  IMAD.SHL.U32 R8, R19, 0x100, RZ ;  /* 0x0000010013087824 */ /* 0x000fe200078e00ff */
[----:B------:R-:W0:Y:S01]  /*0380*/  LDCU.64 UR6, c[0x4][0x50] ;  /* 0x01000a00ff0677ac */ /* 0x000e220008000a00 */
[----:B------:R-:W-:Y:S02]  /*0390*/  IMAD.MOV.U32 R10, RZ, RZ, RZ ;  /* 0x000000ffff0a7224 */ /* 0x000fe400078e00ff */
[----:B------:R-:W-:Y:S01]  /*03a0*/  IMAD.MOV.U32 R6, RZ, RZ, R1 ;  /* 0x000000ffff067224 */ /* 0x000fe200078e0001 */
[----:B------:R-:W-:Y:S01]  /*03b0*/  LOP3.LUT R11, R8, 0x80000000, RZ, 0xfc, !PT ;  /* 0x80000000080b7812 */ /* 0x000fe200078efcff */
[----:B------:R-:W-:Y:S01]  /*03c0*/  UMOV UR5, URZ ;  /* 0x000000ff00057c82 */ /* 0x000fe20008000000 */
[----:B------:R-:W-:-:S05]  /*03d0*/  UMOV UR4, URZ ;  /* 0x000000ff00047c82 */ /* 0x000fca0008000000 */
.L_x_3:
[----:B0-----:R-:W-:Y:S02]  /*03e0*/  IMAD.U32 R14, RZ, RZ, UR6 ;  /* 0x00000006ff0e7e24 */ /* 0x001fe4000f8e00ff */
[----:B------:R-:W-:-:S05]  /*03f0*/  IMAD.U32 R15, RZ, RZ, UR7 ;  /* 0x00000007ff0f7e24 */ /* 0x000fca000f8e00ff */
[----:B------:R-:W2:Y:S01]  /*0400*/  LDG.E.CONSTANT R8, desc[UR8][R14.64] ;  /* 0x000000080e087981 */ /* 0x000ea2000c1e9900 */
[----:B------:R-:W-:Y:S02]  /*0410*/  UIADD3 UR6, UP0, UPT, UR6, 0x4, URZ ;  /* 0x0000000406067890 */ /* 0x000fe4000ff1e0ff */
[----:B------:R-:W-:Y:S02]  /*0420*/  UIADD3 UR4, UPT, UPT, UR4, 0x1, URZ ;  /* 0x0000000104047890 */ /* 0x000fe4000fffe0ff */
[----:B------:R-:W-:Y:S02]  /*0430*/  UIADD3.X UR7, UPT, UPT, URZ, UR7, URZ, UP0, !UPT ;  /* 0x00000007ff077290 */ /* 0x000fe400087fe4ff */
[----:B------:R-:W-:Y:S01]  /*0440*/  UISETP.NE.AND UP0, UPT, UR4, 0x6, UPT ;  /* 0x000000060400788c */ /* 0x000fe2000bf05270 */
[----:B--2---:R-:W-:-:S03]  /*0450*/  IMAD.WIDE.U32 R8, R8, R11, RZ ;  /* 0x0000000b08087225 */ /* 0x004fc600078e00ff */
[----:B------:R-:W-:-:S04]  /*0460*/  IADD3 R21, P0, PT, R8, R10, RZ ;  /* 0x0000000a08157210 */ /* 0x000fc80007f1e0ff */
[----:B------:R-:W-:Y:S01]  /*0470*/  IADD3.X R10, PT, PT, R9, UR5, RZ, P0, !PT ;  /* 0x00000005090a7c10 */ /* 0x000fe200087fe4ff */
[----:B------:R0:W-:Y:S02]  /*0480*/  STL [R6], R21 ;  /* 0x0000001506007387 */ /* 0x0001e40000100800 */
[----:B0-----:R-:W-:Y:S01]  /*0490*/  VIADD R6, R6, 0x4 ;  /* 0x0000000406067836 */ /* 0x001fe20000000000 */
[----:B------:R-:W-:Y:S06]  /*04a0*/  BRA.U UP0, `(.L_x_3) ;  /* 0xfffffffd00cc7547 */ /* 0x000fec000b83ffff */
[----:B------:R-:W-:Y:S01]  /*04b0*/  SHF.R.U32.HI R14, RZ, 0x17, R19 ;  /* 0x00000017ff0e7819 */ /* 0x000fe20000011613 */
[----:B------:R0:W-:Y:S03]  /*04c0*/  STL [R1+0x18], R10 ;  /* 0x0000180a01007387 */ /* 0x0001e60000100800 */
[C---:B------:R-:W-:Y:S02]  /*04d0*/  LOP3.LUT R6, R14.reuse, 0xe0, RZ, 0xc0, !PT ;  /* 0x000000e00e067812 */ /* 0x040fe400078ec0ff */
[----:B------:R-:W-:-:S03]  /*04e0*/  LOP3.LUT P0, RZ, R14, 0x1f, RZ, 0xc0, !PT ;  /* 0x0000001f0eff7812 */ /* 0x000fc6000780c0ff */
[----:B------:R-:W-:-:S05]  /*04f0*/  VIADD R6, R6, 0xffffff80 ;  /* 0xffffff8006067836 */ /* 0x000fca0000000000 */
[----:B------:R-:W-:-:S05]  /*0500*/  SHF.R.U32.HI R6, RZ, 0x5, R6 ;  /* 0x00000005ff067819 */ /* 0x000fca0000011606 */
[----:B------:R-:W-:-:S05]  /*0510*/  IMAD R18, R6, -0x4, R1 ;  /* 0xfffffffc06127824 */ /* 0x000fca00078e0201 */
[----:B------:R-:W2:Y:S04]  /*0520*/  LDL R9, [R18+0x18] ;  /* 0x0000180012097983 */ /* 0x000ea80000100800 */
[----:B------:R-:W2:Y:S04]  /*0530*/  LDL R8, [R18+0x14] ;  /* 0x0000140012087983 */ /* 0x000ea80000100800 */
[----:B------:R-:W4:Y:S01]  /*0540*/  @P0 LDL R11, [R18+0x10] ;  /* 0x00001000120b0983 */ /* 0x000f220000100800 */
[----:B------:R-:W-:Y:S01]  /*0550*/  LOP3.LUT R6, R14, 0x1f, RZ, 0xc0, !PT ;  /* 0x0000001f0e067812 */ /* 0x000fe200078ec0ff */
[----:B------:R-:W-:Y:S01]  /*0560*/  UMOV UR4, 0x54442d19 ;  /* 0x54442d1900047882 */ /* 0x000fe20000000000 */
[----:B------:R-:W-:-:S02]  /*0570*/  UMOV UR5, 0x3bf921fb ;  /* 0x3bf921fb00057882 */ /* 0x000fc40000000000 */
[-C--:B--2---:R-:W-:Y:S02]  /*0580*/  @P0 SHF.L.W.U32.HI R9, R8, R6.reuse, R9 ;  /* 0x0000000608090219 */ /* 0x084fe40000010e09 */
[----:B----4-:R-:W-:Y:S02]  /*0590*/  @P0 SHF.L.W.U32.HI R8, R11, R6, R8 ;  /* 0x000000060b080219 */ /* 0x010fe40000010e08 */
[----:B------:R-:W-:Y:S02]  /*05a0*/  ISETP.GE.AND P0, PT, R19, RZ, PT ;  /* 0x000000ff1300720c */ /* 0x000fe40003f06270 */
[C-C-:B------:R-:W-:Y:S01]  /*05b0*/  SHF.L.W.U32.HI R6, R8.reuse, 0x2, R9.reuse ;  /* 0x0000000208067819 */ /* 0x140fe20000010e09 */
[----:B------:R-:W-:Y:S01]  /*05c0*/  IMAD.SHL.U32 R8, R8, 0x4, RZ ;  /* 0x0000000408087824 */ /* 0x000fe200078e00ff */
[----:B------:R-:W-:Y:S02]  /*05d0*/  SHF.R.U32.HI R9, RZ, 0x1e, R9 ;  /* 0x0000001eff097819 */ /* 0x000fe40000011609 */
[----:B------:R-:W-:-:S02]  /*05e0*/  SHF.R.S32.HI R11, RZ, 0x1f, R6 ;  /* 0x0000001fff0b7819 */ /* 0x000fc40000011406 */
[C---:B------:R-:W-:Y:S02]  /*05f0*/  LEA.HI R18, R6.reuse, R9, RZ, 0x1 ;  /* 0x0000000906127211 */ /* 0x040fe400078f08ff */
[C---:B------:R-:W-:Y:S02]  /*0600*/  LOP3.LUT R14, R11.reuse, R8, RZ, 0x3c, !PT ;  /* 0x000000080b0e7212 */ /* 0x040fe400078e3cff */
[----:B------:R-:W-:Y:S02]  /*0610*/  LOP3.LUT R15, R11, R6, RZ, 0x3c, !PT ;  /* 0x000000060b0f7212 */ /* 0x000fe400078e3cff */
[----:B------:R-:W-:Y:S01]  /*0620*/  LOP3.LUT R19, R6, R19, RZ, 0x3c, !PT ;  /* 0x0000001306137212 */ /* 0x000fe200078e3cff */
[----:B------:R-:W-:-:S03]  /*0630*/  IMAD.MOV R6, RZ, RZ, -R18 ;  /* 0x000000ffff067224 */ /* 0x000fc600078e0a12 */
[----:B------:R-:W0:Y:S01]  /*0640*/  I2F.F64.S64 R14, R14 ;  /* 0x0000000e000e7312 */ /* 0x000e220000301c00 */
[----:B------:R-:W-:Y:S01]  /*0650*/  ISETP.GE.AND P1, PT, R19, RZ, PT ;  /* 0x000000ff1300720c */ /* 0x000fe20003f26270 */
[----:B------:R-:W-:Y:S01]  /*0660*/  @!P0 IMAD.MOV.U32 R18, RZ, RZ, R6 ;  /* 0x000000ffff128224 */ /* 0x000fe200078e0006 */
[----:B0-----:R-:W-:-:S10]  /*0670*/  DMUL R10, R14, UR4 ;  /* 0x000000040e0a7c28 */ /* 0x001fd40008000000 */
[----:B------:R-:W0:Y:S02]  /*0680*/  F2F.F32.F64 R10, R10 ;  /* 0x0000000a000a7310 */ /* 0x000e240000301000 */
[----:B0-----:R-:W-:-:S07]  /*0690*/  FSEL R20, -R10, R10, !P1 ;  /* 0x0000000a0a147208 */ /* 0x001fce0004800100 */
.L_x_2:
[----:B------:R-:W-:Y:S05]  /*06a0*/  BSYNC.RECONVERGENT B0 ;  /* 0x0000000000007941 */ /* 0x000fea0003800200 */
.L_x_1:
[----:B------:R-:W0:Y:S01]  /*06b0*/  F2F.F64.F32 R14, R0 ;  /* 0x00000000000e7310 */ /* 0x000e220000201800 */
[----:B------:R-:W-:Y:S01]  /*06c0*/  UMOV UR4, 0x54442d18 ;  /* 0x54442d1800047882 */ /* 0x000fe20000000000 */
[----:B------:R-:W-:Y:S01]  /*06d0*/  UMOV UR5, 0x401921fb ;  /* 0x401921fb00057882 */ /* 0x000fe20000000000 */
[----:B------:R-:W-:Y:S02]  /*06e0*/  IMAD.MOV.U32 R6, RZ, RZ, 0x37cbac00 ;  /* 0x37cbac00ff067424 */ /* 0x000fe400078e00ff */
[----:B------:R-:W-:Y:S01]  /*06f0*/  FMUL R11, R20, R20 ;  /* 0x00000014140b7220 */ /* 0x000fe20000400000 */
[C---:B------:R-:W-:Y:S01]  /*0700*/  LOP3.LUT R8, R18.reuse, 0x1, RZ, 0xc0, !PT ;  /* 0x0000000112087812 */ /* 0x040fe200078ec0ff */
[----:B------:R-:W-:Y:S01]  /*0710*/  VIADD R18, R18, 0x1 ;  /* 0x0000000112127836 */ /* 0x000fe20000000000 */
[----:B------:R-:W-:Y:S01]  /*0720*/  BSSY.RECONVERGENT B0, `(.L_x_4) ;  /* 0x0000051000007945 */ /* 0x000fe20003800200 */
[----:B------:R-:W-:Y:S01]  /*0730*/  FFMA R9, R11, R6, -0.0013887860113754868507 ;  /* 0xbab607ed0b097423 */ /* 0x000fe20000000006 */
[----:B------:R-:W-:Y:S01]  /*0740*/  ISETP.NE.U32.AND P0, PT, R8, 0x1, PT ;  /* 0x000000010800780c */ /* 0x000fe20003f05070 */
[----:B------:R-:W-:Y:S01]  /*0750*/  IMAD.MOV.U32 R8, RZ, RZ, 0x3c0885e4 ;  /* 0x3c0885e4ff087424 */ /* 0x000fe200078e00ff */
[----:B------:R-:W-:-:S02]  /*0760*/  LOP3.LUT P1, RZ, R18, 0x2, RZ, 0xc0, !PT ;  /* 0x0000000212ff7812 */ /* 0x000fc4000782c0ff */
[----:B------:R-:W-:Y:S01]  /*0770*/  FSEL R10, R9, -0.00019574658654164522886, P0 ;  /* 0xb94d4153090a7808 */ /* 0x000fe20000000000 */
[----:B------:R-:W-:Y:S01]  /*0780*/  IMAD.MOV.U32 R9, RZ, RZ, 0x3e2aaaa8 ;  /* 0x3e2aaaa8ff097424 */ /* 0x000fe200078e00ff */
[----:B0-----:R-:W-:Y:S01]  /*0790*/  DMUL R24, R14, UR4 ;  /* 0x000000040e187c28 */ /* 0x001fe20008000000 */
[----:B------:R-:W-:-:S03]  /*07a0*/  FSEL R22, R8, 0.041666727513074874878, !P0 ;  /* 0x3d2aaabb08167808 */ /* 0x000fc60004000000 */
[----:B------:R-:W-:Y:S02]  /*07b0*/  FSEL R19, -R9, -0.4999999701976776123, !P0 ;  /* 0xbeffffff09137808 */ /* 0x000fe40004000100 */
[----:B------:R-:W-:Y:S01]  /*07c0*/  FFMA R22, R11, R10, R22 ;  /* 0x0000000a0b167223 */ /* 0x000fe20000000016 */
[----:B------:R-:W-:-:S03]  /*07d0*/  FSEL R10, R20, 1, !P0 ;  /* 0x3f800000140a7808 */ /* 0x000fc60004000000 */
[----:B------:R-:W0:Y:S01]  /*07e0*/  F2F.F32.F64 R24, R24 ;  /* 0x0000001800187310 */ /* 0x000e220000301000 */
[C---:B------:R-:W-:Y:S01]  /*07f0*/  FFMA R19, R11.reuse, R22, R19 ;  /* 0x000000160b137223 */ /* 0x040fe20000000013 */
[----:B------:R-:W-:-:S04]  /*0800*/  FFMA R11, R11, R10, RZ ;  /* 0x0000000a0b0b7223 */ /* 0x000fc800000000ff */
[----:B------:R-:W-:-:S04]  /*0810*/  FFMA R19, R11, R19, R10 ;  /* 0x000000130b137223 */ /* 0x000fc8000000000a */
[----:B------:R-:W-:Y:S01]  /*0820*/  @P1 FADD R19, RZ, -R19 ;  /* 0x80000013ff131221 */ /* 0x000fe20000000000 */
[C---:B0-----:R-:W-:Y:S01]  /*0830*/  FMUL R21, R24.reuse, 0.63661974668502807617 ;  /* 0x3f22f98318157820 */ /* 0x041fe20000400000 */
[----:B------:R-:W-:-:S04]  /*0840*/  FSETP.GE.AND P0, PT, |R24|, 105615, PT ;  /* 0x47ce47801800780b */ /* 0x000fc80003f06200 */
[----:B------:R-:W0:Y:S08]  /*0850*/  F2F.F64.F32 R18, R19 ;  /* 0x0000001300127310 */ /* 0x000e300000201800 */
[----:B------:R-:W1:Y:S02]  /*0860*/  F2I.NTZ R25, R21 ;  /* 0x0000001500197305 */ /* 0x000e640000203100 */
[----:B-1----:R-:W-:-:S05]  /*0870*/  I2FP.F32.S32 R11, R25 ;  /* 0x00000019000b7245 */ /* 0x002fca0000201400 */
[----:B------:R-:W-:-:S04]  /*0880*/  FFMA R10, R11, -1.5707962512969970703, R24 ;  /* 0xbfc90fda0b0a7823 */ /* 0x000fc80000000018 */
[----:B------:R-:W-:-:S04]  /*0890*/  FFMA R10, R11, -7.5497894158615963534e-08, R10 ;  /* 0xb3a221680b0a7823 */ /* 0x000fc8000000000a */
[----:B------:R-:W-:Y:S01]  /*08a0*/  FFMA R11, R11, -5.3903029534742383927e-15, R10 ;  /* 0xa7c234c50b0b7823 */ /* 0x000fe2000000000a */
[----:B0-----:R-:W-:Y:S06]  /*08b0*/  @!P0 BRA `(.L_x_5) ;  /* 0x0000000000dc8947 */ /* 0x001fec0003800000 */
        /* <DEDUP_REMOVED lines=11> */
.L_x_6:
        /* <DEDUP_REMOVED lines=33> */
[C---:B0-----:R-:W-:Y:S02]  /*0b80*/  LEA.HI R25, R21.reuse, R20, RZ, 0x1 ;  /* 0x0000001415197211 */ /* 0x041fe400078f08ff */
[C---:B------:R-:W-:Y:S02]  /*0b90*/  LOP3.LUT R10, R22.reuse, R11, RZ, 0x3c, !PT ;  /* 0x0000000b160a7212 */ /* 0x040fe400078e3cff */
[----:B------:R-:W-:Y:S01]  /*0ba0*/  LOP3.LUT R11, R22, R21, RZ, 0x3c, !PT ;  /* 0x00000015160b7212 */ /* 0x000fe200078e3cff */
[----:B------:R-:W-:Y:S01]  /*0bb0*/  IMAD.MOV R20, RZ, RZ, -R25 ;  /* 0x000000ffff147224 */ /* 0x000fe200078e0a19 */
[----:B------:R-:W-:-:S03]  /*0bc0*/  LOP3.LUT R24, R21, R24, RZ, 0x3c, !PT ;  /* 0x0000001815187212 */ /* 0x000fc600078e3cff */
[----:B------:R-:W-:Y:S01]  /*0bd0*/  @!P0 IMAD.MOV.U32 R25, RZ, RZ, R20 ;  /* 0x000000ffff198224 */ /* 0x000fe200078e0014 */
[----:B------:R-:W0:Y:S01]  /*0be0*/  I2F.F64.S64 R10, R10 ;  /* 0x0000000a000a7312 */ /* 0x000e220000301c00 */
[----:B------:R-:W-:Y:S01]  /*0bf0*/  ISETP.GE.AND P1, PT, R24, RZ, PT ;  /* 0x000000ff1800720c */ /* 0x000fe20003f26270 */
[----:B0-----:R-:W-:-:S10]  /*0c00*/  DMUL R22, R10, UR4 ;  /* 0x000000040a167c28 */ /* 0x001fd40008000000 */
[----:B------:R-:W0:Y:S02]  /*0c10*/  F2F.F32.F64 R22, R22 ;  /* 0x0000001600167310 */ /* 0x000e240000301000 */
[----:B0-----:R-:W-:-:S07]  /*0c20*/  FSEL R11, -R22, R22, !P1 ;  /* 0x00000016160b7208 */ /* 0x001fce0004800100 */
.L_x_5:
[----:B------:R-:W-:Y:S05]  /*0c30*/  BSYNC.RECONVERGENT B0 ;  /* 0x0000000000007941 */ /* 0x000fea0003800200 */
.L_x_4:
[----:B------:R-:W0:Y:S01]  /*0c40*/  LDCU UR12, c[0x3][0x58] ;  /* 0x00c00b00ff0c77ac */ /* 0x000e220008000800 */
[----:B------:R-:W-:Y:S01]  /*0c50*/  FMUL R10, R11, R11 ;  /* 0x0000000b0b0a7220 */ /* 0x000fe20000400000 */
[C---:B------:R-:W-:Y:S01]  /*0c60*/  LOP3.LUT R22, R25.reuse, 0x1, RZ, 0xc0, !PT ;  /* 0x0000000119167812 */ /* 0x040fe200078ec0ff */
[----:B------:R-:W-:Y:S01]  /*0c70*/  VIADD R25, R25, 0x1 ;  /* 0x0000000119197836 */ /* 0x000fe20000000000 */
[----:B------:R-:W-:Y:S01]  /*0c80*/  UMOV UR4, 0xfd02ffdc ;  /* 0xfd02ffdc00047882 */ /* 0x000fe20000000000 */
[----:B------:R-:W-:Y:S01]  /*0c90*/  FFMA R23, R10, R6, -0.0013887860113754868507 ;  /* 0xbab607ed0a177423 */ /* 0x000fe20000000006 */
[----:B------:R-:W-:Y:S01]  /*0ca0*/  ISETP.NE.U32.AND P0, PT, R22, 0x1, PT ;  /* 0x000000011600780c */ /* 0x000fe20003f05070 */
[----:B------:R-:W-:Y:S01]  /*0cb0*/  UMOV UR5, 0x40097913 ;  /* 0x4009791300057882 */ /* 0x000fe20000000000 */
[----:B------:R-:W-:Y:S01]  /*0cc0*/  LOP3.LUT P1, RZ, R25, 0x2, RZ, 0xc0, !PT ;  /* 0x0000000219ff7812 */ /* 0x000fe2000782c0ff */
[----:B------:R-:W-:Y:S01]  /*0cd0*/  UMOV UR6, 0xce15ebe2 ;  /* 0xce15ebe200067882 */ /* 0x000fe20000000000 */
[----:B------:R-:W-:Y:S01]  /*0ce0*/  FSEL R23, R23, -0.00019574658654164522886, P0 ;  /* 0xb94d415317177808 */ /* 0x000fe20000000000 */
[----:B------:R-:W-:Y:S01]  /*0cf0*/  UMOV UR7, 0x40305190 ;  /* 0x4030519000077882 */ /* 0x000fe20000000000 */
[----:B------:R-:W-:Y:S01]  /*0d00*/  FSEL R27, R8, 0.041666727513074874878, !P0 ;  /* 0x3d2aaabb081b7808 */ /* 0x000fe20004000000 */
[----:B------:R-:W-:Y:S01]  /*0d10*/  BSSY.RECONVERGENT B0, `(.L_x_7) ;  /* 0x0000058000007945 */ /* 0x000fe20003800200 */
[----:B------:R-:W-:-:S03]  /*0d20*/  FSEL R11, R11, 1, !P0 ;  /* 0x3f8000000b0b7808 */ /* 0x000fc60004000000 */
[----:B------:R-:W-:Y:S01]  /*0d30*/  FFMA R23, R10, R23, R27 ;  /* 0x000000170a177223 */ /* 0x000fe2000000001b */
[----:B0-----:R-:W0:Y:S01]  /*0d40*/  F2F.F64.F32 R20, UR12 ;  /* 0x0000000c00147d10 */ /* 0x001e220008201800 */
[----:B------:R-:W-:-:S05]  /*0d50*/  FSEL R27, -R9, -0.4999999701976776123, !P0 ;  /* 0xbeffffff091b7808 */ /* 0x000fca0004000100 */
[----:B------:R-:W-:Y:S01]  /*0d60*/  FFMA R23, R10, R23, R27 ;  /* 0x000000170a177223 */ /* 0x000fe2000000001b */
[----:B0-----:R-:W-:-:S06]  /*0d70*/  DFMA R16, R20, 0.5, R16 ;  /* 0x3fe000001410782b */ /* 0x001fcc0000000010 */
[----:B------:R-:W0:Y:S08]  /*0d80*/  F2F.F32.F64 R20, R16 ;  /* 0x0000001000147310 */ /* 0x000e300000301000 */
[----:B------:R-:W1:Y:S08]  /*0d90*/  F2F.F64.F32 R16, R3 ;  /* 0x0000000300107310 */ /* 0x000e700000201800 */
[----:B0-----:R-:W0:Y:S01]  /*0da0*/  F2F.F64.F32 R20, R20 ;  /* 0x0000001400147310 */ /* 0x001e220000201800 */
[----:B-1----:R-:W-:-:S02]  /*0db0*/  DMUL R16, R16, UR4 ;  /* 0x0000000410107c28 */ /* 0x002fc40008000000 */
[----:B0-----:R-:W-:Y:S01]  /*0dc0*/  DMUL R24, R20, UR10 ;  /* 0x0000000a14187c28 */ /* 0x001fe20008000000 */
[----:B------:R-:W-:-:S05]  /*0dd0*/  FFMA R20, R10, R11, RZ ;  /* 0x0000000b0a147223 */ /* 0x000fca00000000ff */
[----:B------:R-:W-:Y:S01]  /*0de0*/  DFMA R16, R18, UR6, -R16 ;  /* 0x0000000612107c2b */ /* 0x000fe20008000810 */
[----:B------:R-:W-:Y:S01]  /*0df0*/  UMOV UR6, 0x8b10252b ;  /* 0x8b10252b00067882 */ /* 0x000fe20000000000 */
[----:B------:R-:W-:Y:S01]  /*0e00*/  UMOV UR7, 0x403401a4 ;  /* 0x403401a400077882 */ /* 0x000fe20000000000 */
[----:B------:R-:W0:Y:S01]  /*0e10*/  F2F.F32.F64 R10, R24 ;  /* 0x00000018000a7310 */ /* 0x000e220000301000 */
[----:B------:R-:W-:-:S04]  /*0e20*/  FFMA R20, R20, R23, R11 ;  /* 0x0000001714147223 */ /* 0x000fc8000000000b */
[----:B------:R-:W-:-:S06]  /*0e30*/  @P1 FADD R20, RZ, -R20 ;  /* 0x80000014ff141221 */ /* 0x000fcc0000000000 */
[----:B------:R-:W1:Y:S01]  /*0e40*/  F2F.F64.F32 R20, R20 ;  /* 0x0000001400147310 */ /* 0x000e620000201800 */
[C---:B0-----:R-:W-:Y:S01]  /*0e50*/  FMUL R22, R10.reuse, 0.63661974668502807617 ;  /* 0x3f22f9830a167820 */ /* 0x041fe20000400000 */
[----:B------:R-:W-:-:S06]  /*0e60*/  FSETP.GE.AND P0, PT, |R10|, 105615, PT ;  /* 0x47ce47800a00780b */ /* 0x000fcc0003f06200 */
[----:B------:R-:W0:Y:S01]  /*0e70*/  F2I.NTZ R22, R22 ;  /* 0x0000001600167305 */ /* 0x000e220000203100 */
[----:B-1----:R-:W-:-:S08]  /*0e80*/  DFMA R16, R20, -UR6, R16 ;  /* 0x8000000614107c2b */ /* 0x002fd00008000010 */
[----:B------:R-:W-:Y:S01]  /*0e90*/  DADD R16, R16, UR4 ;  /* 0x0000000410107e29 */ /* 0x000fe20008000000 */
[----:B0-----:R-:W-:Y:S01]  /*0ea0*/  I2FP.F32.S32 R19, R22 ;  /* 0x0000001600137245 */ /* 0x001fe20000201400 */
[----:B------:R-:W-:-:S04]  /*0eb0*/  IMAD.MOV.U32 R25, RZ, RZ, R22 ;  /* 0x000000ffff197224 */ /* 0x000fc800078e0016 */
[----:B------:R0:W1:Y:S01]  /*0ec0*/  F2F.F32.F64 R11, R16 ;  /* 0x00000010000b7310 */ /* 0x0000620000301000 */
[----:B------:R-:W-:-:S04]  /*0ed0*/  FFMA R18, R19, -1.5707962512969970703, R10 ;  /* 0xbfc90fda13127823 */ /* 0x000fc8000000000a */
[----:B------:R-:W-:-:S04]  /*0ee0*/  FFMA R18, R19, -7.5497894158615963534e-08, R18 ;  /* 0xb3a2216813127823 */ /* 0x000fc80000000012 */
[----:B------:R-:W-:-:S04]  /*0ef0*/  FFMA R24, R19, -5.3903029534742383927e-15, R18 ;  /* 0xa7c234c513187823 */ /* 0x000fc80000000012 */
[----:B------:R-:W-:Y:S01]  /*0f00*/  IMAD.MOV.U32 R20, RZ, RZ, R24 ;  /* 0x000000ffff147224 */ /* 0x000fe200078e0018 */
[----:B01----:R-:W-:Y:S06]  /*0f10*/  @!P0 BRA `(.L_x_8) ;  /* 0x0000000000dc8947 */ /* 0x003fec0003800000 */
        /* <DEDUP_REMOVED lines=11> */
.L_x_9:
        /* <DEDUP_REMOVED lines=31> */
[----:B0-----:R-:W-:Y:S02]  /*11c0*/  SHF.R.U32.HI R22, RZ, 0x1e, R21 ;  /* 0x0000001eff167819 */ /* 0x001fe40000011615 */
[----:B------:R-:W-:-:S02]  /*11d0*/  SHF.R.S32.HI R18, RZ, 0x1f, R23 ;  /* 0x0000001fff127819 */ /* 0x000fc40000011417 */
[C---:B------:R-:W-:Y:S02]  /*11e0*/  LOP3.LUT R20, R23.reuse, R10, RZ, 0x3c, !PT ;  /* 0x0000000a17147212 */ /* 0x040fe400078e3cff */
[C---:B------:R-:W-:Y:S02]  /*11f0*/  LOP3.LUT R16, R18.reuse, R17, RZ, 0x3c, !PT ;  /* 0x0000001112107212 */ /* 0x040fe400078e3cff */
[----:B------:R-:W-:Y:S02]  /*1200*/  LOP3.LUT R17, R18, R23, RZ, 0x3c, !PT ;  /* 0x0000001712117212 */ /* 0x000fe400078e3cff */
[----:B------:R-:W-:Y:S02]  /*1210*/  LEA.HI R22, R23, R22, RZ, 0x1 ;  /* 0x0000001617167211 */ /* 0x000fe400078f08ff */
[----:B------:R-:W-:Y:S02]  /*1220*/  ISETP.GE.AND P2, PT, R20, RZ, PT ;  /* 0x000000ff1400720c */ /* 0x000fe40003f46270 */
[----:B------:R-:W0:Y:S01]  /*1230*/  I2F.F64.S64 R16, R16 ;  /* 0x0000001000107312 */ /* 0x000e220000301c00 */
[----:B------:R-:W-:-:S04]  /*1240*/  IMAD.MOV R20, RZ, RZ, -R22 ;  /* 0x000000ffff147224 */ /* 0x000fc800078e0a16 */
[----:B------:R-:W-:Y:S01]  /*1250*/  @!P1 IMAD.MOV.U32 R22, RZ, RZ, R20 ;  /* 0x000000ffff169224 */ /* 0x000fe200078e0014 */
[----:B0-----:R-:W-:-:S10]  /*1260*/  DMUL R18, R16, UR4 ;  /* 0x0000000410127c28 */ /* 0x001fd40008000000 */
[----:B------:R-:W0:Y:S02]  /*1270*/  F2F.F32.F64 R18, R18 ;  /* 0x0000001200127310 */ /* 0x000e240000301000 */
[----:B0-----:R-:W-:-:S07]  /*1280*/  FSEL R20, -R18, R18, !P2 ;  /* 0x0000001212147208 */ /* 0x001fce0005000100 */
.L_x_8:
[----:B------:R-:W-:Y:S05]  /*1290*/  BSYNC.RECONVERGENT B0 ;  /* 0x0000000000007941 */ /* 0x000fea0003800200 */
.L_x_7:
[----:B------:R-:W-:Y:S01]  /*12a0*/  FMUL R28, R3, UR12 ;  /* 0x0000000c031c7c20 */ /* 0x000fe20008400000 */
[----:B------:R-:W-:Y:S01]  /*12b0*/  UMOV UR10, 0x54442d18 ;  /* 0x54442d18000a7882 */ /* 0x000fe20000000000 */
[----:B------:R-:W-:Y:S01]  /*12c0*/  UMOV UR11, 0x401921fb ;  /* 0x401921fb000b7882 */ /* 0x000fe20000000000 */
[----:B------:R-:W-:Y:S01]  /*12d0*/  FMUL R27, R20, R20 ;  /* 0x00000014141b7220 */ /* 0x000fe20000400000 */
[----:B------:R-:W0:Y:S01]  /*12e0*/  F2F.F64.F32 R16, R28 ;  /* 0x0000001c00107310 */ /* 0x000e220000201800 */
[C---:B------:R-:W-:Y:S01]  /*12f0*/  LOP3.LUT R21, R22.reuse, 0x1, RZ, 0xc0, !PT ;  /* 0x0000000116157812 */ /* 0x040fe200078ec0ff */
[----:B------:R-:W-:Y:S01]  /*1300*/  BSSY.RECONVERGENT B0, `(.L_x_10) ;  /* 0x0000053000007945 */ /* 0x000fe20003800200 */
[----:B------:R-:W-:Y:S02]  /*1310*/  FFMA R26, R27, R6, -0.0013887860113754868507 ;  /* 0xbab607ed1b1a7423 */ /* 0x000fe40000000006 */
[----:B------:R-:W-:Y:S01]  /*1320*/  ISETP.NE.U32.AND P1, PT, R21, 0x1, PT ;  /* 0x000000011500780c */ /* 0x000fe20003f25070 */
[----:B------:R-:W-:-:S03]  /*1330*/  VIADD R21, R22, 0x1 ;  /* 0x0000000116157836 */ /* 0x000fc60000000000 */
[----:B------:R-:W-:Y:S02]  /*1340*/  FSEL R26, R26, -0.00019574658654164522886, P1 ;  /* 0xb94d41531a1a7808 */ /* 0x000fe40000800000 */
[----:B------:R-:W-:Y:S01]  /*1350*/  LOP3.LUT P2, RZ, R21, 0x2, RZ, 0xc0, !PT ;  /* 0x0000000215ff7812 */ /* 0x000fe2000784c0ff */
[----:B0-----:R-:W-:-:S10]  /*1360*/  DFMA R16, R16, 0.5, R14 ;  /* 0x3fe000001010782b */ /* 0x001fd4000000000e */
[----:B------:R0:W1:Y:S02]  /*1370*/  F2F.F32.F64 R17, R16 ;  /* 0x0000001000117310 */ /* 0x0000640000301000 */
[----:B0-----:R-:W-:-:S06]  /*1380*/  FSEL R16, R8, 0.041666727513074874878, !P1 ;  /* 0x3d2aaabb08107808 */ /* 0x001fcc0004800000 */
[----:B-1----:R-:W0:Y:S01]  /*1390*/  F2F.F64.F32 R18, R17 ;  /* 0x0000001100127310 */ /* 0x002e220000201800 */
[----:B------:R-:W-:Y:S01]  /*13a0*/  FFMA R26, R27, R26, R16 ;  /* 0x0000001a1b1a7223 */ /* 0x000fe20000000010 */
[----:B------:R-:W-:Y:S01]  /*13b0*/  FSEL R16, R20, 1, !P1 ;  /* 0x3f80000014107808 */ /* 0x000fe20004800000 */
[----:B0-----:R-:W-:-:S06]  /*13c0*/  DMUL R18, R18, UR10 ;  /* 0x0000000a12127c28 */ /* 0x001fcc0008000000 */
[----:B------:R0:W1:Y:S02]  /*13d0*/  F2F.F32.F64 R23, R18 ;  /* 0x0000001200177310 */ /* 0x0000640000301000 */
[----:B0-----:R-:W-:Y:S01]  /*13e0*/  FSEL R18, -R9, -0.4999999701976776123, !P1 ;  /* 0xbeffffff09127808 */ /* 0x001fe20004800100 */
[----:B-1----:R-:W-:-:S04]  /*13f0*/  FMUL R28, R23, 0.63661974668502807617 ;  /* 0x3f22f983171c7820 */ /* 0x002fc80000400000 */
[C---:B------:R-:W-:Y:S01]  /*1400*/  FFMA R18, R27.reuse, R26, R18 ;  /* 0x0000001a1b127223 */ /* 0x040fe20000000012 */
[----:B------:R-:W-:Y:S01]  /*1410*/  FFMA R27, R27, R16, RZ ;  /* 0x000000101b1b7223 */ /* 0x000fe200000000ff */
[----:B------:R-:W-:Y:S01]  /*1420*/  FSETP.GE.AND P1, PT, |R23|, 105615, PT ;  /* 0x47ce47801700780b */ /* 0x000fe20003f26200 */
[----:B------:R-:W0:Y:S02]  /*1430*/  F2I.NTZ R28, R28 ;  /* 0x0000001c001c7305 */ /* 0x000e240000203100 */
[----:B------:R-:W-:-:S04]  /*1440*/  FFMA R16, R27, R18, R16 ;  /* 0x000000121b107223 */ /* 0x000fc80000000010 */
[----:B------:R-:W-:-:S06]  /*1450*/  @P2 FADD R16, RZ, -R16 ;  /* 0x80000010ff102221 */ /* 0x000fcc0000000000 */
[----:B------:R-:W1:Y:S01]  /*1460*/  F2F.F64.F32 R16, R16 ;  /* 0x0000001000107310 */ /* 0x000e620000201800 */
[----:B0-----:R-:W-:-:S05]  /*1470*/  I2FP.F32.S32 R18, R28 ;  /* 0x0000001c00127245 */ /* 0x001fca0000201400 */
[----:B------:R-:W-:-:S04]  /*1480*/  FFMA R19, R18, -1.5707962512969970703, R23 ;  /* 0xbfc90fda12137823 */ /* 0x000fc80000000017 */
[----:B------:R-:W-:-:S04]  /*1490*/  FFMA R19, R18, -7.5497894158615963534e-08, R19 ;  /* 0xb3a2216812137823 */ /* 0x000fc80000000013 */
[----:B------:R-:W-:Y:S01]  /*14a0*/  FFMA R29, R18, -5.3903029534742383927e-15, R19 ;  /* 0xa7c234c5121d7823 */ /* 0x000fe20000000013 */
[----:B-1----:R-:W-:Y:S06]  /*14b0*/  @!P1 BRA `(.L_x_11) ;  /* 0x0000000000dc9947 */ /* 0x002fec0003800000 */
        /* <DEDUP_REMOVED lines=11> */
.L_x_12:
        /* <DEDUP_REMOVED lines=33> */
[----:B------:R-:W-:Y:S02]  /*1780*/  LEA.HI R28, R26, R27, RZ, 0x1 ;  /* 0x0000001b1a1c7211 */ /* 0x000fe400078f08ff */
        /* <DEDUP_REMOVED lines=10> */
.L_x_11:
[----:B------:R-:W-:Y:S05]  /*1830*/  BSYNC.RECONVERGENT B0 ;  /* 0x0000000000007941 */ /* 0x000fea0003800200 */
.L_x_10:
[----:B------:R-:W0:Y:S01]  /*1840*/  LDCU UR6, c[0x3][0x58] ;  /* 0x00c00b00ff0677ac */ /* 0x000e220008000800 */
[----:B------:R-:W-:Y:S01]  /*1850*/  F2F.F64.F32 R18, R3 ;  /* 0x0000000300127310 */ /* 0x000fe20000201800 */
        /* <DEDUP_REMOVED lines=12> */
[----:B------:R-:W-:Y:S01]  /*1920*/  UMOV UR14, 0x8b10252b ;  /* 0x8b10252b000e7882 */ /* 0x000fe20000000000 */
[----:B------:R-:W-:Y:S01]  /*1930*/  FSEL R32, -R9, -0.4999999701976776123, !P1 ;  /* 0xbeffffff09207808 */ /* 0x000fe20004800100 */
[----:B------:R-:W-:Y:S01]  /*1940*/  UMOV UR15, 0x403401a4 ;  /* 0x403401a4000f7882 */ /* 0x000fe20000000000 */
[----:B------:R-:W-:Y:S01]  /*1950*/  FSEL R28, R29, 1, !P1 ;  /* 0x3f8000001d1c7808 */ /* 0x000fe20004800000 */
[----:B0-----:R-:W-:Y:S01]  /*1960*/  FMUL R26, R11, UR6 ;  /* 0x000000060b1a7c20 */ /* 0x001fe20008400000 */
[C---:B------:R-:W-:Y:S01]  /*1970*/  FFMA R30, R31.reuse, R20, R30 ;  /* 0x000000141f1e7223 */ /* 0x040fe2000000001e */
[----:B------:R-:W-:Y:S02]  /*1980*/  BSSY.RECONVERGENT B0, `(.L_x_13) ;  /* 0x000004f000007945 */ /* 0x000fe40003800200 */
[----:B------:R-:W0:Y:S01]  /*1990*/  F2F.F64.F32 R22, R26 ;  /* 0x0000001a00167310 */ /* 0x000e220000201800 */
[C---:B------:R-:W-:Y:S01]  /*19a0*/  FFMA R30, R31.reuse, R30, R32 ;  /* 0x0000001e1f1e7223 */ /* 0x040fe20000000020 */
[----:B------:R-:W-:-:S04]  /*19b0*/  FFMA R31, R31, R28, RZ ;  /* 0x0000001c1f1f7223 */ /* 0x000fc800000000ff */
[----:B------:R-:W-:-:S04]  /*19c0*/  FFMA R28, R31, R30, R28 ;  /* 0x0000001e1f1c7223 */ /* 0x000fc8000000001c */
[----:B------:R-:W-:Y:S01]  /*19d0*/  @P2 FADD R28, RZ, -R28 ;  /* 0x8000001cff1c2221 */ /* 0x000fe20000000000 */
[----:B0-----:R-:W-:-:S06]  /*19e0*/  DFMA R22, R22, 0.5, R18 ;  /* 0x3fe000001616782b */ /* 0x001fcc0000000012 */
[----:B------:R-:W0:Y:S08]  /*19f0*/  F2F.F32.F64 R27, R22 ;  /* 0x00000016001b7310 */ /* 0x000e300000301000 */
[----:B------:R-:W-:Y:S01]  /*1a00*/  F2F.F64.F32 R22, R28 ;  /* 0x0000001c00167310 */ /* 0x000fe20000201800 */
[----:B0-----:R-:W-:-:S07]  /*1a10*/  FMUL R30, R27, UR6 ;  /* 0x000000061b1e7c20 */ /* 0x001fce0008400000 */
[----:B------:R-:W0:Y:S02]  /*1a20*/  F2F.F64.F32 R20, R27 ;  /* 0x0000001b00147310 */ /* 0x000e240000201800 */
[----:B0-----:R-:W-:-:S08]  /*1a30*/  DMUL R20, R20, UR4 ;  /* 0x0000000414147c28 */ /* 0x001fd00008000000 */
[----:B------:R-:W-:-:S08]  /*1a40*/  DFMA R16, R16, UR12, -R20 ;  /* 0x0000000c10107c2b */ /* 0x000fd00008000814 */
[----:B------:R-:W-:Y:S02]  /*1a50*/  DFMA R22, R22, -UR14, R16 ;  /* 0x8000000e16167c2b */ /* 0x000fe40008000010 */
[----:B------:R-:W0:Y:S06]  /*1a60*/  F2F.F64.F32 R16, R30 ;  /* 0x0000001e00107310 */ /* 0x000e2c0000201800 */
[----:B------:R-:W-:Y:S02]  /*1a70*/  DADD R22, R22, UR4 ;  /* 0x0000000416167e29 */ /* 0x000fe40008000000 */
[----:B0-----:R-:W-:-:S08]  /*1a80*/  DFMA R16, R16, 0.5, R14 ;  /* 0x3fe000001010782b */ /* 0x001fd0000000000e */
[----:B------:R-:W0:Y:S08]  /*1a90*/  F2F.F32.F64 R22, R22 ;  /* 0x0000001600167310 */ /* 0x000e300000301000 */
[----:B------:R-:W-:Y:S01]  /*1aa0*/  F2F.F32.F64 R27, R16 ;  /* 0x00000010001b7310 */ /* 0x000fe20000301000 */
[----:B0-----:R-:W-:-:S07]  /*1ab0*/  FMUL R29, R22, UR6 ;  /* 0x00000006161d7c20 */ /* 0x001fce0008400000 */
[----:B------:R-:W0:Y:S02]  /*1ac0*/  F2F.F64.F32 R20, R29 ;  /* 0x0000001d00147310 */ /* 0x000e240000201800 */
[----:B0-----:R-:W-:-:S06]  /*1ad0*/  DFMA R20, R20, 0.5, R18 ;  /* 0x3fe000001414782b */ /* 0x001fcc0000000012 */
[----:B------:R0:W1:Y:S01]  /*1ae0*/  F2F.F32.F64 R19, R20 ;  /* 0x0000001400137310 */ /* 0x0000620000301000 */
[----:B------:R-:W-:Y:S05]  /*1af0*/  @!P0 BRA `(.L_x_14) ;  /* 0x0000000000dc8947 */ /* 0x000fea0003800000 */
[----:B------:R-:W-:-:S13]  /*1b00*/  FSETP.NEU.AND P0, PT, |R10|, +INF , PT ;  /* 0x7f8000000a00780b */ /* 0x000fda0003f0d200 */
[----:B------:R-:W-:Y:S01]  /*1b10*/  @!P0 FMUL R24, RZ, R10 ;  /* 0x0000000aff188220 */ /* 0x000fe20000400000 */
[----:B------:R-:W-:Y:S01]  /*1b20*/  @!P0 IMAD.MOV.U32 R25, RZ, RZ, RZ ;  /* 0x000000ffff198224 */ /* 0x000fe200078e00ff */
[----:B------:R-:W-:Y:S06]  /*1b30*/  @!P0 BRA `(.L_x_14) ;  /* 0x0000000000cc8947 */ /* 0x000fec0003800000 */
[----:B------:R-:W-:Y:S01]  /*1b40*/  IMAD.SHL.U32 R14, R10, 0x100, RZ ;  /* 0x000001000a0e7824 */ /* 0x000fe200078e00ff */
[----:B------:R-:W2:Y:S01]  /*1b50*/  LDCU.64 UR6, c[0x4][0x50] ;  /* 0x01000a00ff0677ac */ /* 0x000ea20008000a00 */
[----:B0-----:R-:W-:Y:S02]  /*1b60*/  IMAD.MOV.U32 R20, RZ, RZ, RZ ;  /* 0x000000ffff147224 */ /* 0x001fe400078e00ff */
[----:B------:R-:W-:Y:S01]  /*1b70*/  IMAD.MOV.U32 R18, RZ, RZ, R1 ;  /* 0x000000ffff127224 */ /* 0x000fe200078e0001 */
[----:B------:R-:W-:Y:S01]  /*1b80*/  LOP3.LUT R23, R14, 0x80000000, RZ, 0xfc, !PT ;  /* 0x800000000e177812 */ /* 0x000fe200078efcff */
[----:B------:R-:W-:Y:S01]  /*1b90*/  UMOV UR5, URZ ;  /* 0x000000ff00057c82 */ /* 0x000fe20008000000 */
[----:B------:R-:W-:-:S05]  /*1ba0*/  UMOV UR4, URZ ;  /* 0x000000ff00047c82 */ /* 0x000fca0008000000 */
.L_x_15:
[----:B--2---:R-:W-:Y:S02]  /*1bb0*/  IMAD.U32 R14, RZ, RZ, UR6 ;  /* 0x00000006ff0e7e24 */ /* 0x004fe4000f8e00ff */
        /* <DEDUP_REMOVED lines=19> */
[----:B------:R-:W4:Y:S04]  /*1cf0*/  LDL R18, [R17+0x18] ;  /* 0x0000180011127983 */ /* 0x000f280000100800 */
[----:B------:R-:W4:Y:S04]  /*1d00*/  LDL R15, [R17+0x14] ;  /* 0x00001400110f7983 */ /* 0x000f280000100800 */
[----:B------:R-:W5:Y:S01]  /*1d10*/  @P0 LDL R14, [R17+0x10] ;  /* 0x00001000110e0983 */ /* 0x000f620000100800 */
[----:B------:R-:W-:Y:S01]  /*1d20*/  LOP3.LUT R16, R16, 0x1f, RZ, 0xc0, !PT ;  /* 0x0000001f10107812 */ /* 0x000fe200078ec0ff */
[----:B------:R-:W-:Y:S01]  /*1d30*/  UMOV UR4, 0x54442d19 ;  /* 0x54442d1900047882 */ /* 0x000fe20000000000 */
[----:B------:R-:W-:Y:S01]  /*1d40*/  UMOV UR5, 0x3bf921fb ;  /* 0x3bf921fb00057882 */ /* 0x000fe20000000000 */
[----:B------:R-:W-:-:S02]  /*1d50*/  ISETP.GE.AND P1, PT, R10, RZ, PT ;  /* 0x000000ff0a00720c */ /* 0x000fc40003f26270 */
[-C--:B----4-:R-:W-:Y:S02]  /*1d60*/  @P0 SHF.L.W.U32.HI R18, R15, R16.reuse, R18 ;  /* 0x000000100f120219 */ /* 0x090fe40000010e12 */
[----:B-----5:R-:W-:-:S04]  /*1d70*/  @P0 SHF.L.W.U32.HI R15, R14, R16, R15 ;  /* 0x000000100e0f0219 */ /* 0x020fc80000010e0f */
[C-C-:B------:R-:W-:Y:S01]  /*1d80*/  SHF.L.W.U32.HI R25, R15.reuse, 0x2, R18.reuse ;  /* 0x000000020f197819 */ /* 0x140fe20000010e12 */
[----:B------:R-:W-:Y:S01]  /*1d90*/  IMAD.SHL.U32 R15, R15, 0x4, RZ ;  /* 0x000000040f0f7824 */ /* 0x000fe200078e00ff */
[----:B------:R-:W-:Y:S02]  /*1da0*/  SHF.R.U32.HI R18, RZ, 0x1e, R18 ;  /* 0x0000001eff127819 */ /* 0x000fe40000011612 */
[----:B------:R-:W-:Y:S02]  /*1db0*/  SHF.R.S32.HI R16, RZ, 0x1f, R25 ;  /* 0x0000001fff107819 */ /* 0x000fe40000011419 */
[----:B------:R-:W-:Y:S02]  /*1dc0*/  LOP3.LUT R10, R25, R10, RZ, 0x3c, !PT ;  /* 0x0000000a190a7212 */ /* 0x000fe400078e3cff */
[C---:B------:R-:W-:Y:S02]  /*1dd0*/  LOP3.LUT R14, R16.reuse, R15, RZ, 0x3c, !PT ;  /* 0x0000000f100e7212 */ /* 0x040fe400078e3cff */
[----:B------:R-:W-:-:S02]  /*1de0*/  LOP3.LUT R15, R16, R25, RZ, 0x3c, !PT ;  /* 0x00000019100f7212 */ /* 0x000fc400078e3cff */
[----:B------:R-:W-:Y:S02]  /*1df0*/  LEA.HI R25, R25, R18, RZ, 0x1 ;  /* 0x0000001219197211 */ /* 0x000fe400078f08ff */
[----:B------:R-:W-:Y:S02]  /*1e00*/  ISETP.GE.AND P0, PT, R10, RZ, PT ;  /* 0x000000ff0a00720c */ /* 0x000fe40003f06270 */
[----:B------:R-:W0:Y:S01]  /*1e10*/  I2F.F64.S64 R14, R14 ;  /* 0x0000000e000e7312 */ /* 0x000e220000301c00 */
[----:B------:R-:W-:-:S04]  /*1e20*/  IMAD.MOV R10, RZ, RZ, -R25 ;  /* 0x000000ffff0a7224 */ /* 0x000fc800078e0a19 */
[----:B------:R-:W-:Y:S01]  /*1e30*/  @!P1 IMAD.MOV.U32 R25, RZ, RZ, R10 ;  /* 0x000000ffff199224 */ /* 0x000fe200078e000a */
[----:B0-----:R-:W-:-:S10]  /*1e40*/  DMUL R16, R14, UR4 ;  /* 0x000000040e107c28 */ /* 0x001fd40008000000 */
[----:B------:R-:W0:Y:S02]  /*1e50*/  F2F.F32.F64 R16, R16 ;  /* 0x0000001000107310 */ /* 0x000e240000301000 */
[----:B0-2---:R-:W-:-:S07]  /*1e60*/  FSEL R24, -R16, R16, !P0 ;  /* 0x0000001010187208 */ /* 0x005fce0004000100 */
.L_x_14:
[----:B------:R-:W-:Y:S05]  /*1e70*/  BSYNC.RECONVERGENT B0 ;  /* 0x0000000000007941 */ /* 0x000fea0003800200 */
.L_x_13:
[----:B------:R-:W2:Y:S01]  /*1e80*/  F2F.F64.F32 R14, R27 ;  /* 0x0000001b000e7310 */ /* 0x000ea20000201800 */
[----:B------:R-:W-:Y:S01]  /*1e90*/  FMUL R17, R24, R24 ;  /* 0x0000001818117220 */ /* 0x000fe20000400000 */
[C---:B------:R-:W-:Y:S01]  /*1ea0*/  LOP3.LUT R10, R25.reuse, 0x1, RZ, 0xc0, !PT ;  /* 0x00000001190a7812 */ /* 0x040fe200078ec0ff */
[----:B------:R-:W-:Y:S01]  /*1eb0*/  VIADD R25, R25, 0x1 ;  /* 0x0000000119197836 */ /* 0x000fe20000000000 */
[----:B------:R-:W-:Y:S01]  /*1ec0*/  BSSY.RECONVERGENT B0, `(.L_x_16) ;  /* 0x000004f000007945 */ /* 0x000fe20003800200 */
[----:B------:R-:W-:Y:S01]  /*1ed0*/  FFMA R16, R17, R6, -0.0013887860113754868507 ;  /* 0xbab607ed11107423 */ /* 0x000fe20000000006 */
[----:B------:R-:W-:Y:S02]  /*1ee0*/  ISETP.NE.U32.AND P0, PT, R10, 0x1, PT ;  /* 0x000000010a00780c */ /* 0x000fe40003f05070 */
[----:B------:R-:W-:Y:S02]  /*1ef0*/  LOP3.LUT P1, RZ, R25, 0x2, RZ, 0xc0, !PT ;  /* 0x0000000219ff7812 */ /* 0x000fe4000782c0ff */
[----:B------:R-:W-:-:S02]  /*1f00*/  FSEL R16, R16, -0.00019574658654164522886, P0 ;  /* 0xb94d415310107808 */ /* 0x000fc40000000000 */
[----:B------:R-:W-:Y:S02]  /*1f10*/  FSEL R10, R8, 0.041666727513074874878, !P0 ;  /* 0x3d2aaabb080a7808 */ /* 0x000fe40004000000 */
[----:B------:R-:W-:Y:S01]  /*1f20*/  FSEL R24, R24, 1, !P0 ;  /* 0x3f80000018187808 */ /* 0x000fe20004000000 */
[----:B--2---:R-:W-:Y:S02]  /*1f30*/  DMUL R14, R14, UR10 ;  /* 0x0000000a0e0e7c28 */ /* 0x004fe40008000000 */
[----:B------:R-:W-:-:S04]  /*1f40*/  FFMA R10, R17, R16, R10 ;  /* 0x00000010110a7223 */ /* 0x000fc8000000000a */
[----:B------:R2:W4:Y:S02]  /*1f50*/  F2F.F32.F64 R18, R14 ;  /* 0x0000000e00127310 */ /* 0x0005240000301000 */
[----:B--2---:R-:W-:Y:S01]  /*1f60*/  FSEL R15, -R9, -0.4999999701976776123, !P0 ;  /* 0xbeffffff090f7808 */ /* 0x004fe20004000100 */
[----:B----4-:R-:W-:-:S04]  /*1f70*/  FMUL R23, R18, 0.63661974668502807617 ;  /* 0x3f22f98312177820 */ /* 0x010fc80000400000 */
[C---:B------:R-:W-:Y:S01]  /*1f80*/  FFMA R10, R17.reuse, R10, R15 ;  /* 0x0000000a110a7223 */ /* 0x040fe2000000000f */
[----:B------:R-:W-:Y:S01]  /*1f90*/  FFMA R17, R17, R24, RZ ;  /* 0x0000001811117223 */ /* 0x000fe200000000ff */
[----:B------:R-:W-:Y:S01]  /*1fa0*/  FSETP.GE.AND P0, PT, |R18|, 105615, PT ;  /* 0x47ce47801200780b */ /* 0x000fe20003f06200 */
[----:B------:R-:W2:Y:S02]  /*1fb0*/  F2I.NTZ R23, R23 ;  /* 0x0000001700177305 */ /* 0x000ea40000203100 */
[----:B------:R-:W-:-:S04]  /*1fc0*/  FFMA R10, R17, R10, R24 ;  /* 0x0000000a110a7223 */ /* 0x000fc80000000018 */
[----:B------:R-:W-:-:S04]  /*1fd0*/  @P1 FADD R10, RZ, -R10 ;  /* 0x8000000aff0a1221 */ /* 0x000fc80000000000 */
[----:B------:R4:W0:Y:S01]  /*1fe0*/  F2F.F64.F32 R14, R10 ;  /* 0x0000000a000e7310 */ /* 0x0008220000201800 */
[----:B--2---:R-:W-:-:S05]  /*1ff0*/  I2FP.F32.S32 R17, R23 ;  /* 0x0000001700117245 */ /* 0x004fca0000201400 */
[----:B------:R-:W-:-:S04]  /*2000*/  FFMA R16, R17, -1.5707962512969970703, R18 ;  /* 0xbfc90fda11107823 */ /* 0x000fc80000000012 */
[----:B------:R-:W-:-:S04]  /*2010*/  FFMA R16, R17, -7.5497894158615963534e-08, R16 ;  /* 0xb3a2216811107823 */ /* 0x000fc80000000010 */
[----:B------:R-:W-:Y:S01]  /*2020*/  FFMA R27, R17, -5.3903029534742383927e-15, R16 ;  /* 0xa7c234c5111b7823 */ /* 0x000fe20000000010 */
[----:B0---4-:R-:W-:Y:S06]  /*2030*/  @!P0 BRA `(.L_x_17) ;  /* 0x0000000000dc8947 */ /* 0x011fec0003800000 */
        /* <DEDUP_REMOVED lines=11> */
.L_x_18:
        /* <DEDUP_REMOVED lines=33> */
[C---:B------:R-:W-:Y:S02]  /*2300*/  LOP3.LUT R18, R23.reuse, R18, RZ, 0x3c, !PT ;  /* 0x0000001217127212 */ /* 0x040fe400078e3cff */
[C---:B------:R-:W-:Y:S02]  /*2310*/  LOP3.LUT R16, R20.reuse, R17, RZ, 0x3c, !PT ;  /* 0x0000001114107212 */ /* 0x040fe400078e3cff */
[----:B------:R-:W-:Y:S02]  /*2320*/  LOP3.LUT R17, R20, R23, RZ, 0x3c, !PT ;  /* 0x0000001714117212 */ /* 0x000fe400078e3cff */
[----:B------:R-:W-:Y:S02]  /*2330*/  LEA.HI R23, R23, R10, RZ, 0x1 ;  /* 0x0000000a17177211 */ /* 0x000fe400078f08ff */
[----:B------:R-:W-:Y:S02]  /*2340*/  ISETP.GE.AND P1, PT, R18, RZ, PT ;  /* 0x000000ff1200720c */ /* 0x000fe40003f26270 */
[----:B------:R-:W2:Y:S01]  /*2350*/  I2F.F64.S64 R16, R16 ;  /* 0x0000001000107312 */ /* 0x000ea20000301c00 */
[----:B------:R-:W-:-:S04]  /*2360*/  IMAD.MOV R10, RZ, RZ, -R23 ;  /* 0x000000ffff0a7224 */ /* 0x000fc800078e0a17 */
[----:B------:R-:W-:Y:S01]  /*2370*/  @!P0 IMAD.MOV.U32 R23, RZ, RZ, R10 ;  /* 0x000000ffff178224 */ /* 0x000fe200078e000a */
[----:B--2---:R-:W-:-:S10]  /*2380*/  DMUL R20, R16, UR4 ;  /* 0x0000000410147c28 */ /* 0x004fd40008000000 */
[----:B------:R-:W2:Y:S02]  /*2390*/  F2F.F32.F64 R20, R20 ;  /* 0x0000001400147310 */ /* 0x000ea40000301000 */
[----:B0-2---:R-:W-:-:S07]  /*23a0*/  FSEL R27, -R20, R20, !P1 ;  /* 0x00000014141b7208 */ /* 0x005fce0004800100 */
.L_x_17:
[----:B------:R-:W-:Y:S05]  /*23b0*/  BSYNC.RECONVERGENT B0 ;  /* 0x0000000000007941 */ /* 0x000fea0003800200 */
.L_x_16:
        /* <DEDUP_REMOVED lines=9> */
[----:B------:R-:W-:Y:S01]  /*2450*/  BSSY.RECONVERGENT B0, `(.L_x_19) ;  /* 0x000005a000007945 */ /* 0x000fe20003800200 */
[----:B------:R-:W-:-:S02]  /*2460*/  FSEL R10, R10, -0.00019574658654164522886, P0 ;  /* 0xb94d41530a0a7808 */ /* 0x000fc40000000000 */
[----:B------:R-:W-:Y:S02]  /*2470*/  FSEL R16, R8, 0.041666727513074874878, !P0 ;  /* 0x3d2aaabb08107808 */ /* 0x000fe40004000000 */
[----:B------:R-:W-:-:S03]  /*2480*/  FSEL R20, -R9, -0.4999999701976776123, !P0 ;  /* 0xbeffffff09147808 */ /* 0x000fc60004000100 */
[----:B------:R-:W-:Y:S01]  /*2490*/  FFMA R18, R21, R10, R16 ;  /* 0x0000000a15127223 */ /* 0x000fe20000000010 */
[----:B0-----:R-:W-:Y:S01]  /*24a0*/  FADD R28, R5, UR6 ;  /* 0x00000006051c7e21 */ /* 0x001fe20008000000 */
[----:B------:R-:W-:Y:S01]  /*24b0*/  FSEL R10, R27, 1, !P0 ;  /* 0x3f8000001b0a7808 */ /* 0x000fe20004000000 */
[----:B-1----:R-:W-:Y:S01]  /*24c0*/  F2F.F64.F32 R16, R19 ;  /* 0x0000001300107310 */ /* 0x002fe20000201800 */
[----:B------:R-:W-:-:S03]  /*24d0*/  FFMA R18, R21, R18, R20 ;  /* 0x0000001215127223 */ /* 0x000fc60000000014 */
[----:B------:R-:W-:-:S04]  /*24e0*/  FFMA R21, R21, R10, RZ ;  /* 0x0000000a15157223 */ /* 0x000fc800000000ff */
[----:B------:R-:W0:Y:S01]  /*24f0*/  F2F.F64.F32 R24, R28 ;  /* 0x0000001c00187310 */ /* 0x000e220000201800 */
[----:B------:R-:W-:-:S04]  /*2500*/  FFMA R21, R21, R18, R10 ;  /* 0x0000001215157223 */ /* 0x000fc8000000000a */
[----:B------:R-:W-:-:S06]  /*2510*/  @P1 FADD R21, RZ, -R21 ;  /* 0x80000015ff151221 */ /* 0x000fcc0000000000 */
[----:B------:R-:W1:Y:S01]  /*2520*/  F2F.F64.F32 R20, R21 ;  /* 0x0000001500147310 */ /* 0x000e620000201800 */
[----:B0-----:R-:W-:Y:S01]  /*2530*/  DMUL R24, R24, UR4 ;  /* 0x0000000418187c28 */ /* 0x001fe20008000000 */
[----:B------:R-:W-:Y:S01]  /*2540*/  UMOV UR4, 0xfd02ffdc ;  /* 0xfd02ffdc00047882 */ /* 0x000fe20000000000 */
[----:B------:R-:W-:Y:S02]  /*2550*/  UMOV UR5, 0x40097913 ;  /* 0x4009791300057882 */ /* 0x000fe40000000000 */
[----:B------:R-:W-:-:S03]  /*2560*/  DMUL R16, R16, UR4 ;  /* 0x0000000410107c28 */ /* 0x000fc60008000000 */
[----:B------:R-:W0:Y:S05]  /*2570*/  F2F.F32.F64 R23, R24 ;  /* 0x0000001800177310 */ /* 0x000e2a0000301000 */
[----:B------:R-:W-:Y:S01]  /*2580*/  DFMA R14, R14, UR12, -R16 ;  /* 0x0000000c0e0e7c2b */ /* 0x000fe20008000810 */
[----:B------:R-:W-:Y:S01]  /*2590*/  UMOV UR12, 0x8b10252b ;  /* 0x8b10252b000c7882 */ /* 0x000fe20000000000 */
[----:B------:R-:W-:-:S06]  /*25a0*/  UMOV UR13, 0x403401a4 ;  /* 0x403401a4000d7882 */ /* 0x000fcc0000000000 */
[----:B-1----:R-:W-:Y:S01]  /*25b0*/  DFMA R14, R20, -UR12, R14 ;  /* 0x8000000c140e7c2b */ /* 0x002fe2000800000e */
[C---:B0-----:R-:W-:Y:S01]  /*25c0*/  FMUL R27, R23.reuse, 0.63661974668502807617 ;  /* 0x3f22f983171b7820 */ /* 0x041fe20000400000 */
[----:B------:R-:W-:Y:S01]  /*25d0*/  FSETP.GE.AND P0, PT, |R23|, 105615, PT ;  /* 0x47ce47801700780b */ /* 0x000fe20003f06200 */
[----:B------:R-:W-:-:S04]  /*25e0*/  FFMA R21, R19, UR6, R0 ;  /* 0x0000000613157c23 */ /* 0x000fc80008000000 */
[----:B------:R-:W0:Y:S01]  /*25f0*/  F2I.NTZ R27, R27 ;  /* 0x0000001b001b7305 */ /* 0x000e220000203100 */
[----:B------:R-:W-:-:S07]  /*2600*/  DADD R14, R14, UR4 ;  /* 0x000000040e0e7e29 */ /* 0x000fce0008000000 */
[----:B------:R-:W1:Y:S01]  /*2610*/  F2F.F32.F64 R10, R14 ;  /* 0x0000000e000a7310 */ /* 0x000e620000301000 */
[----:B0-----:R-:W-:-:S05]  /*2620*/  I2FP.F32.S32 R20, R27 ;  /* 0x0000001b00147245 */ /* 0x001fca0000201400 */
[----:B------:R-:W-:Y:S01]  /*2630*/  FFMA R17, R20, -1.5707962512969970703, R23 ;  /* 0xbfc90fda14117823 */ /* 0x000fe20000000017 */
[----:B-1----:R-:W-:-:S03]  /*2640*/  FFMA R18, R10, UR6, R3 ;  /* 0x000000060a127c23 */ /* 0x002fc60008000003 */
[----:B------:R-:W-:-:S04]  /*2650*/  FFMA R17, R20, -7.5497894158615963534e-08, R17 ;  /* 0xb3a2216814117823 */ /* 0x000fc80000000011 */
[----:B------:R-:W-:Y:S01]  /*2660*/  FFMA R20, R20, -5.3903029534742383927e-15, R17 ;  /* 0xa7c234c514147823 */ /* 0x000fe20000000011 */
[----:B------:R-:W-:Y:S06]  /*2670*/  @!P0 BRA `(.L_x_20) ;  /* 0x0000000000dc8947 */ /* 0x000fec0003800000 */
        /* <DEDUP_REMOVED lines=11> */
.L_x_21:
        /* <DEDUP_REMOVED lines=33> */
[----:B------:R-:W-:Y:S02]  /*2940*/  LEA.HI R27, R24, R27, RZ, 0x1 ;  /* 0x0000001b181b7211 */ /* 0x000fe400078f08ff */
[C---:B------:R-:W-:Y:S02]  /*2950*/  LOP3.LUT R14, R16.reuse, R15, RZ, 0x3c, !PT ;  /* 0x0000000f100e7212 */ /* 0x040fe400078e3cff */
[----:B------:R-:W-:Y:S01]  /*2960*/  LOP3.LUT R15, R16, R24, RZ, 0x3c, !PT ;  /* 0x00000018100f7212 */ /* 0x000fe200078e3cff */
[----:B------:R-:W-:Y:S01]  /*2970*/  IMAD.MOV R20, RZ, RZ, -R27 ;  /* 0x000000ffff147224 */ /* 0x000fe200078e0a1b */
[----:B------:R-:W-:-:S03]  /*2980*/  LOP3.LUT R23, R24, R23, RZ, 0x3c, !PT ;  /* 0x0000001718177212 */ /* 0x000fc600078e3cff */
[----:B------:R-:W-:Y:S01]  /*2990*/  @!P0 IMAD.MOV.U32 R27, RZ, RZ, R20 ;  /* 0x000000ffff1b8224 */ /* 0x000fe200078e0014 */
[----:B------:R-:W1:Y:S01]  /*29a0*/  I2F.F64.S64 R14, R14 ;  /* 0x0000000e000e7312 */ /* 0x000e620000301c00 */
[----:B------:R-:W-:Y:S01]  /*29b0*/  ISETP.GE.AND P1, PT, R23, RZ, PT ;  /* 0x000000ff1700720c */ /* 0x000fe20003f26270 */
[----:B-1----:R-:W-:-:S10]  /*29c0*/  DMUL R16, R14, UR4 ;  /* 0x000000040e107c28 */ /* 0x002fd40008000000 */
[----:B------:R-:W1:Y:S02]  /*29d0*/  F2F.F32.F64 R16, R16 ;  /* 0x0000001000107310 */ /* 0x000e640000301000 */
[----:B01----:R-:W-:-:S07]  /*29e0*/  FSEL R20, -R16, R16, !P1 ;  /* 0x0000001010147208 */ /* 0x003fce0004800100 */
.L_x_20:
[----:B------:R-:W-:Y:S05]  /*29f0*/  BSYNC.RECONVERGENT B0 ;  /* 0x0000000000007941 */ /* 0x000fea0003800200 */
.L_x_19:
[----:B------:R-:W0:Y:S01]  /*2a00*/  F2F.F64.F32 R14, R21 ;  /* 0x00000015000e7310 */ /* 0x000e220000201800 */
        /* <DEDUP_REMOVED lines=8> */
[----:B------:R-:W-:Y:S01]  /*2a90*/  FSEL R24, R8, 0.041666727513074874878, !P0 ;  /* 0x3d2aaabb08187808 */ /* 0x000fe20004000000 */
[----:B0-----:R-:W-:-:S04]  /*2aa0*/  DMUL R14, R14, UR10 ;  /* 0x0000000a0e0e7c28 */ /* 0x001fc80008000000 */
[----:B------:R-:W-:Y:S02]  /*2ab0*/  FFMA R16, R17, R16, R24 ;  /* 0x0000001011107223 */ /* 0x000fe40000000018 */
[----:B------:R0:W1:Y:S02]  /*2ac0*/  F2F.F32.F64 R25, R14 ;  /* 0x0000000e00197310 */ /* 0x0000640000301000 */
[----:B0-----:R-:W-:Y:S02]  /*2ad0*/  FSEL R15, -R9, -0.4999999701976776123, !P0 ;  /* 0xbeffffff090f7808 */ /* 0x001fe40004000100 */
[----:B------:R-:W-:Y:S01]  /*2ae0*/  FSEL R14, R20, 1, !P0 ;  /* 0x3f800000140e7808 */ /* 0x000fe20004000000 */
[----:B-1----:R-:W-:Y:S02]  /*2af0*/  FMUL R28, R25, 0.63661974668502807617 ;  /* 0x3f22f983191c7820 */ /* 0x002fe40000400000 */
[C---:B------:R-:W-:Y:S02]  /*2b00*/  FFMA R15, R17.reuse, R16, R15 ;  /* 0x00000010110f7223 */ /* 0x040fe4000000000f */
        /* <DEDUP_REMOVED lines=16> */
[----:B------:R-:W-:Y:S01]  /*2c10*/  UMOV UR4, URZ ;  /* 0x000000ff00047c82 */ /* 0x000fe20008000000 */
[----:B------:R-:W-:Y:S02]  /*2c20*/  IMAD.MOV.U32 R23, RZ, RZ, RZ ;  /* 0x000000ffff177224 */ /* 0x000fe400078e00ff */
[----:B------:R-:W-:Y:S01]  /*2c30*/  IMAD.MOV.U32 R24, RZ, RZ, RZ ;  /* 0x000000ffff187224 */ /* 0x000fe200078e00ff */
[----:B------:R-:W-:-:S07]  /*2c40*/  LOP3.LUT R29, R14, 0x80000000, RZ, 0xfc, !PT ;  /* 0x800000000e1d7812 */ /* 0x000fce00078efcff */
.L_x_24:
[----:B0-----:R-:W0:Y:S02]  /*2c50*/  LDC.64 R14, c[0x4][0x50] ;  /* 0x01001400ff0e7b82 */ /* 0x001e240000000a00 */
[----:B0-----:R-:W-:-:S06]  /*2c60*/  IMAD.WIDE.U32 R14, R24, 0x4, R14 ;  /* 0x00000004180e7825 */ /* 0x001fcc00078e000e */
[----:B------:R-:W2:Y:S01]  /*2c70*/  LDG.E.CONSTANT R14, desc[UR8][R14.64] ;  /* 0x000000080e0e7981 */ /* 0x000ea2000c1e9900 */
[C---:B------:R-:W-:Y:S02]  /*2c80*/  IMAD R27, R24.reuse, 0x4, R1 ;  /* 0x00000004181b7824 */ /* 0x040fe400078e0201 */
[----:B------:R-:W-:-:S05]  /*2c90*/  VIADD R24, R24, 0x1 ;  /* 0x0000000118187836 */ /* 0x000fca0000000000 */
[----:B------:R-:W-:Y:S01]  /*2ca0*/  ISETP.NE.AND P0, PT, R24, 0x6, PT ;  /* 0x000000061800780c */ /* 0x000fe20003f05270 */
[----:B--2---:R-:W-:-:S03]  /*2cb0*/  IMAD.WIDE.U32 R20, R14, R29, RZ ;  /* 0x0000001d0e147225 */ /* 0x004fc600078e00ff */
[----:B------:R-:W-:-:S04]  /*2cc0*/  IADD3 R20, P1, PT, R20, R23, RZ ;  /* 0x0000001714147210 */ /* 0x000fc80007f3e0ff */
[----:B------:R-:W-:Y:S01]  /*2cd0*/  IADD3.X R23, PT, PT, R21, UR4, RZ, P1, !PT ;  /* 0x0000000415177c10 */ /* 0x000fe20008ffe4ff */
[----:B------:R0:W-:Y:S04]  /*2ce0*/  STL [R27], R20 ;  /* 0x000000141b007387 */ /* 0x0001e80000100800 */
[----:B------:R-:W-:Y:S05]  /*2cf0*/  @P0 BRA `(.L_x_24) ;  /* 0xfffffffc00d40947 */ /* 0x000fea000383ffff */
[----:B0-----:R-:W-:Y:S01]  /*2d00*/  SHF.R.U32.HI R20, RZ, 0x17, R25 ;  /* 0x00000017ff147819 */ /* 0x001fe20000011619 */
        /* <DEDUP_REMOVED lines=19> */
[----:B------:R-:W-:Y:S02]  /*2e40*/  LOP3.LUT R25, R28, R25, RZ, 0x3c, !PT ;  /* 0x000000191c197212 */ /* 0x000fe400078e3cff */
        /* <DEDUP_REMOVED lines=10> */
.L_x_23:
[----:B------:R-:W-:Y:S05]  /*2ef0*/  BSYNC.RECONVERGENT B0 ;  /* 0x0000000000007941 */ /* 0x000fea0003800200 */
.L_x_22:
        /* <DEDUP_REMOVED lines=8> */
[----:B------:R-:W0:Y:S01]  /*2f80*/  F2F.F64.F32 R14, R18 ;  /* 0x00000012000e7310 */ /* 0x000e220000201800 */
[----:B------:R-:W-:Y:S01]  /*2f90*/  FSEL R8, R8, 0.041666727513074874878, !P0 ;  /* 0x3d2aaabb08087808 */ /* 0x000fe20004000000 */
[----:B------:R-:W-:Y:S01]  /*2fa0*/  UMOV UR4, 0xce15ebe2 ;  /* 0xce15ebe200047882 */ /* 0x000fe20000000000 */
[----:B------:R-:W-:Y:S01]  /*2fb0*/  FSEL R6, R6, -0.00019574658654164522886, P0 ;  /* 0xb94d415306067808 */ /* 0x000fe20000000000 */
[----:B------:R-:W-:Y:S01]  /*2fc0*/  UMOV UR5, 0x40305190 ;  /* 0x4030519000057882 */ /* 0x000fe20000000000 */
[----:B------:R-:W-:Y:S01]  /*2fd0*/  FSEL R9, -R9, -0.4999999701976776123, !P0 ;  /* 0xbeffffff09097808 */ /* 0x000fe20004000100 */
[----:B------:R-:W-:-:S02]  /*2fe0*/  FFMA R11, R22, 2, R11 ;  /* 0x40000000160b7823 */ /* 0x000fc4000000000b */
[----:B------:R-:W-:Y:S01]  /*2ff0*/  FFMA R8, R21, R6, R8 ;  /* 0x0000000615087223 */ /* 0x000fe20000000008 */
[----:B------:R-:W-:Y:S01]  /*3000*/  FSEL R6, R23, 1, !P0 ;  /* 0x3f80000017067808 */ /* 0x000fe20004000000 */
[----:B------:R-:W-:Y:S01]  /*3010*/  F2F.F64.F32 R26, R26 ;  /* 0x0000001a001a7310 */ /* 0x000fe20000201800 */
[----:B------:R-:W-:Y:S01]  /*3020*/  FFMA R11, R10, 2, R11 ;  /* 0x400000000a0b7823 */ /* 0x000fe2000000000b */
[C---:B------:R-:W-:Y:S02]  /*3030*/  FFMA R8, R21.reuse, R8, R9 ;  /* 0x0000000815087223 */ /* 0x040fe40000000009 */
[----:B------:R-:W-:Y:S01]  /*3040*/  FFMA R21, R21, R6, RZ ;  /* 0x0000000615157223 */ /* 0x000fe200000000ff */
[----:B0-----:R-:W-:-:S03]  /*3050*/  DMUL R14, R14, UR6 ;  /* 0x000000060e0e7c28 */ /* 0x001fc60008000000 */
[----:B------:R-:W-:Y:S02]  /*3060*/  FFMA R21, R21, R8, R6 ;  /* 0x0000000815157223 */ /* 0x000fe40000000006 */
[----:B------:R-:W0:Y:S02]  /*3070*/  F2F.F64.F32 R8, R3 ;  /* 0x0000000300087310 */ /* 0x000e240000201800 */
[----:B------:R-:W-:Y:S01]  /*3080*/  @P1 FADD R21, RZ, -R21 ;  /* 0x80000015ff151221 */ /* 0x000fe20000000000 */
[----:B------:R-:W-:Y:S01]  /*3090*/  DFMA R14, R16, UR4, -R14 ;  /* 0x00000004100e7c2b */ /* 0x000fe2000800080e */
[----:B------:R-:W1:Y:S04]  /*30a0*/  LDCU UR4, c[0x3][0x48] ;  /* 0x00c00900ff0477ac */ /* 0x000e680008000800 */
[----:B------:R-:W2:Y:S01]  /*30b0*/  F2F.F64.F32 R20, R21 ;  /* 0x0000001500147310 */ /* 0x000ea20000201800 */
[----:B0-----:R-:W-:-:S07]  /*30c0*/  DFMA R8, R26, 0.5, R8 ;  /* 0x3fe000001a08782b */ /* 0x001fce0000000008 */
[----:B------:R0:W4:Y:S01]  /*30d0*/  F2F.F32.F64 R6, R8 ;  /* 0x0000000800067310 */ /* 0x0001220000301000 */
[----:B-1----:R-:W-:Y:S01]  /*30e0*/  UISETP.GE.AND UP0, UPT, UR4, 0x1, UPT ;  /* 0x000000010400788c */ /* 0x002fe2000bf06270 */
[----:B--2---:R-:W-:-:S08]  /*30f0*/  DFMA R14, R20, -UR12, R14 ;  /* 0x8000000c140e7c2b */ /* 0x004fd0000800000e */
[----:B------:R-:W-:Y:S01]  /*3100*/  DADD R14, R14, UR6 ;  /* 0x000000060e0e7e29 */ /* 0x000fe20008000000 */
[----:B0-----:R-:W-:Y:S02]  /*3110*/  IMAD.MOV.U32 R8, RZ, RZ, R4 ;  /* 0x000000ffff087224 */ /* 0x001fe400078e0004 */
[----:B----4-:R-:W-:-:S04]  /*3120*/  FFMA R6, R6, 2, R3 ;  /* 0x4000000006067823 */ /* 0x010fc80000000003 */
[----:B------:R-:W-:-:S03]  /*3130*/  FFMA R19, R19, 2, R6 ;  /* 0x4000000013137823 */ /* 0x000fc60000000006 */
[----:B------:R-:W0:Y:S01]  /*3140*/  F2F.F32.F64 R14, R14 ;  /* 0x0000000e000e7310 */ /* 0x000e220000301000 */
[----:B------:R-:W-:Y:S01]  /*3150*/  FADD R19, R18, R19 ;  /* 0x0000001312137221 */ /* 0x000fe20000000000 */
[----:B0-----:R-:W-:Y:S01]  /*3160*/  FADD R11, R14, R11 ;  /* 0x0000000b0e0b7221 */ /* 0x001fe20000000000 */
[----:B------:R-:W-:Y:S06]  /*3170*/  BRA.U !UP0, `(.L_x_25) ;  /* 0x0000003108d47547 */ /* 0x000fec000b800000 */
[----:B------:R-:W-:Y:S02]  /*3180*/  IMAD.MOV.U32 R15, RZ, RZ, R11 ;  /* 0x000000ffff0f7224 */ /* 0x000fe400078e000b */
[----:B------:R-:W-:Y:S02]  /*3190*/  IMAD.MOV.U32 R11, RZ, RZ, R19 ;  /* 0x000000ffff0b7224 */ /* 0x000fe400078e0013 */
[----:B------:R-:W-:Y:S01]  /*31a0*/  VIADD R8, R4, UR4 ;  /* 0x0000000404087c36 */ /* 0x000fe20008000000 */
[----:B------:R-:W-:-:S06]  /*31b0*/  UMOV UR4, URZ ;  /* 0x000000ff00047c82 */ /* 0x000fcc0008000000 */
.L_x_58:
[----:B------:R-:W-:Y:S01]  /*31c0*/  IMAD.MOV.U32 R6, RZ, RZ, 0x3e2aaaab ;  /* 0x3e2aaaabff067424 */ /* 0x000fe200078e00ff */
[----:B------:R-:W0:Y:S01]  /*31d0*/  FCHK P0, R11, 6 ;  /* 0x40c000000b007902 */ /* 0x000e220000000000 */
[----:B------:R-:W-:Y:S01]  /*31e0*/  IMAD.MOV.U32 R10, RZ, RZ, 0x40c00000 ;  /* 0x40c00000ff0a7424 */ /* 0x000fe200078e00ff */
[----:B------:R-:W-:Y:S03]  /*31f0*/  BSSY.RECONVERGENT B0, `(.L_x_26) ;  /* 0x000000a000007945 */ /* 0x000fe60003800200 */
[----:B------:R-:W-:-:S04]  /*3200*/  FFMA R9, R6, -R10, 1 ;  /* 0x3f80000006097423 */ /* 0x000fc8000000080a */
[----:B------:R-:W-:-:S04]  /*3210*/  FFMA R9, R9, R6, 0.16666667163372039795 ;  /* 0x3e2aaaab09097423 */ /* 0x000fc80000000006 */
[----:B------:R-:W-:-:S04]  /*3220*/  FFMA R6, R9, R11, RZ ;  /* 0x0000000b09067223 */ /* 0x000fc800000000ff */
[----:B------:R-:W-:-:S04]  /*3230*/  FFMA R17, R6, -6, R11 ;  /* 0xc0c0000006117823 */ /* 0x000fc8000000000b */
[----:B------:R-:W-:Y:S01]  /*3240*/  FFMA R9, R9, R17, R6 ;  /* 0x0000001109097223 */ /* 0x000fe20000000006 */
[----:B0-----:R-:W-:Y:S06]  /*3250*/  @!P0 BRA `(.L_x_27) ;  /* 0x00000000000c8947 */ /* 0x001fec0003800000 */
[----:B------:R-:W-:-:S07]  /*3260*/  MOV R14, 0x3280 ;  /* 0x00003280000e7802 */ /* 0x000fce0000000f00 */
[----:B---3--:R-:W-:Y:S05]  /*3270*/  CALL.REL.NOINC `($__internal_1_$__cuda_sm3x_div_rn_noftz_f32_slowpath) ;  /* 0x0000003800507944 */ /* 0x008fea0003c00000 */
[----:B------:R-:W-:-:S07]  /*3280*/  IMAD.MOV.U32 R9, RZ, RZ, R6 ;  /* 0x000000ffff097224 */ /* 0x000fce00078e0006 */
.L_x_27:
[----:B------:R-:W-:Y:S05]  /*3290*/  BSYNC.RECONVERGENT B0 ;  /* 0x0000000000007941 */ /* 0x000fea0003800200 */
.L_x_26:
[----:B------:R-:W-:Y:S01]  /*32a0*/  IMAD.MOV.U32 R11, RZ, RZ, 0x3e2aaaab ;  /* 0x3e2aaaabff0b7424 */ /* 0x000fe200078e00ff */
[----:B------:R-:W0:Y:S01]  /*32b0*/  FCHK P0, R15, 6 ;  /* 0x40c000000f007902 */ /* 0x000e220000000000 */
[----:B------:R-:W-:Y:S02]  /*32c0*/  BSSY.RECONVERGENT B0, `(.L_x_28) ;  /* 0x000000b000007945 */ /* 0x000fe40003800200 */
[----:B------:R-:W-:-:S04]  /*32d0*/  FFMA R30, R11, -R10, 1 ;  /* 0x3f8000000b1e7423 */ /* 0x000fc8000000080a */
[----:B------:R-:W-:-:S04]  /*32e0*/  FFMA R30, R30, R11, 0.16666667163372039795 ;  /* 0x3e2aaaab1e1e7423 */ /* 0x000fc8000000000b */
[----:B------:R-:W-:-:S04]  /*32f0*/  FFMA R6, R30, R15, RZ ;  /* 0x0000000f1e067223 */ /* 0x000fc800000000ff */
[----:B------:R-:W-:-:S04]  /*3300*/  FFMA R11, R6, -6, R15 ;  /* 0xc0c00000060b7823 */ /* 0x000fc8000000000f */
[----:B------:R-:W-:Y:S01]  /*3310*/  FFMA R30, R30, R11, R6 ;  /* 0x0000000b1e1e7223 */ /* 0x000fe20000000006 */
[----:B0-----:R-:W-:Y:S06]  /*3320*/  @!P0 BRA `(.L_x_29) ;  /* 0x0000000000108947 */ /* 0x001fec0003800000 */
[----:B------:R-:W-:Y:S01]  /*3330*/  IMAD.MOV.U32 R11, RZ, RZ, R15 ;  /* 0x000000ffff0b7224 */ /* 0x000fe200078e000f */
[----:B------:R-:W-:-:S07]  /*3340*/  MOV R14, 0x3360 ;  /* 0x00003360000e7802 */ /* 0x000fce0000000f00 */
[----:B---3--:R-:W-:Y:S05]  /*3350*/  CALL.REL.NOINC `($__internal_1_$__cuda_sm3x_div_rn_noftz_f32_slowpath) ;  /* 0x0000003800187944 */ /* 0x008fea0003c00000 */
[----:B------:R-:W-:-:S07]  /*3360*/  IMAD.MOV.U32 R30, RZ, RZ, R6 ;  /* 0x000000ffff1e7224 */ /* 0x000fce00078e0006 */
.L_x_29:
[----:B------:R-:W-:Y:S05]  /*3370*/  BSYNC.RECONVERGENT B0 ;  /* 0x0000000000007941 */ /* 0x000fea0003800200 */
.L_x_28:
[----:B------:R-:W0:Y:S01]  /*3380*/  I2F.F64 R10, R4 ;  /* 0x00000004000a7312 */ /* 0x000e220000201c00 */
[----:B------:R-:W-:Y:S02]  /*3390*/  IMAD.MOV.U32 R14, RZ, RZ, 0x1 ;  /* 0x00000001ff0e7424 */ /* 0x000fe400078e00ff */
[----:B------:R-:W-:Y:S01]  /*33a0*/  FADD R31, -R36, R3 ;  /* 0x00000003241f7221 */ /* 0x000fe20000000100 */
[----:B------:R-:W-:Y:S04]  /*33b0*/  BSSY.RECONVERGENT B0, `(.L_x_30) ;  /* 0x0000017000007945 */ /* 0x000fe80003800200 */
[----:B------:R-:W-:Y:S01]  /*33c0*/  F2F.F64.F32 R28, R36 ;  /* 0x00000024001c7310 */ /* 0x000fe20000201800 */
[----:B0-----:R-:W-:-:S07]  /*33d0*/  DADD R10, R10, 1 ;  /* 0x3ff000000a0a7429 */ /* 0x001fce0000000000 */
[----:B------:R-:W0:Y:S02]  /*33e0*/  MUFU.RCP64H R15, R11 ;  /* 0x0000000b000f7308 */ /* 0x000e240000001800 */
[----:B0-----:R-:W-:-:S08]  /*33f0*/  DFMA R16, -R10, R14, 1 ;  /* 0x3ff000000a10742b */ /* 0x001fd0000000010e */
[----:B------:R-:W-:-:S08]  /*3400*/  DFMA R16, R16, R16, R16 ;  /* 0x000000101010722b */ /* 0x000fd00000000010 */
[----:B------:R-:W-:Y:S01]  /*3410*/  DFMA R16, R14, R16, R14 ;  /* 0x000000100e10722b */ /* 0x000fe2000000000e */
[----:B------:R-:W0:Y:S07]  /*3420*/  F2F.F64.F32 R14, R31 ;  /* 0x0000001f000e7310 */ /* 0x000e2e0000201800 */
[----:B------:R-:W-:-:S08]  /*3430*/  DFMA R18, -R10, R16, 1 ;  /* 0x3ff000000a12742b */ /* 0x000fd00000000110 */
[----:B------:R-:W-:Y:S01]  /*3440*/  DFMA R16, R16, R18, R16 ;  /* 0x000000121010722b */ /* 0x000fe20000000010 */
[----:B0-----:R-:W-:-:S07]  /*3450*/  FSETP.GEU.AND P1, PT, |R15|, 6.5827683646048100446e-37, PT ;  /* 0x036000000f00780b */ /* 0x001fce0003f2e200 */
[----:B------:R-:W-:-:S08]  /*3460*/  DMUL R18, R14, R16 ;  /* 0x000000100e127228 */ /* 0x000fd00000000000 */
[----:B------:R-:W-:-:S08]  /*3470*/  DFMA R20, -R10, R18, R14 ;  /* 0x000000120a14722b */ /* 0x000fd0000000010e */
[----:B------:R-:W-:-:S10]  /*3480*/  DFMA R16, R16, R20, R18 ;  /* 0x000000141010722b */ /* 0x000fd40000000012 */
[----:B------:R-:W-:-:S05]  /*3490*/  FFMA R6, RZ, R11, R17 ;  /* 0x0000000bff067223 */ /* 0x000fca0000000011 */
[----:B------:R-:W-:-:S13]  /*34a0*/  FSETP.GT.AND P0, PT, |R6|, 1.469367938527859385e-39, PT ;  /* 0x001000000600780b */ /* 0x000fda0003f04200 */
[----:B------:R-:W-:Y:S05]  /*34b0*/  @P0 BRA P1, `(.L_x_31) ;  /* 0x0000000000180947 */ /* 0x000fea0000800000 */
[----:B------:R-:W-:Y:S01]  /*34c0*/  IMAD.MOV.U32 R18, RZ, RZ, R14 ;  /* 0x000000ffff127224 */ /* 0x000fe200078e000e */
[----:B------:R-:W-:Y:S01]  /*34d0*/  MOV R6, 0x3520 ;  /* 0x0000352000067802 */ /* 0x000fe20000000f00 */
[----:B------:R-:W-:Y:S02]  /*34e0*/  IMAD.MOV.U32 R19, RZ, RZ, R15 ;  /* 0x000000ffff137224 */ /* 0x000fe400078e000f */
[----:B------:R-:W-:Y:S02]  /*34f0*/  IMAD.MOV.U32 R16, RZ, RZ, R10 ;  /* 0x000000ffff107224 */ /* 0x000fe400078e000a */
[----:B------:R-:W-:-:S07]  /*3500*/  IMAD.MOV.U32 R17, RZ, RZ, R11 ;  /* 0x000000ffff117224 */ /* 0x000fce00078e000b */
[----:B---3--:R-:W-:Y:S05]  /*3510*/  CALL.REL.NOINC `($__internal_0_$__cuda_sm20_div_rn_f64_full) ;  /* 0x0000003000307944 */ /* 0x008fea0003c00000 */
.L_x_31:
[----:B------:R-:W-:Y:S05]  /*3520*/  BSYNC.RECONVERGENT B0 ;  /* 0x0000000000007941 */ /* 0x000fea0003800200 */
.L_x_30:
[----:B------:R-:W0:Y:S01]  /*3530*/  MUFU.RCP64H R21, R11 ;  /* 0x0000000b00157308 */ /* 0x000e220000001800 */
[----:B------:R-:W-:Y:S02]  /*3540*/  IMAD.MOV.U32 R20, RZ, RZ, 0x1 ;  /* 0x00000001ff147424 */ /* 0x000fe400078e00ff */
[----:B------:R-:W-:Y:S01]  /*3550*/  FADD R32, -R35, R0 ;  /* 0x0000000023207221 */ /* 0x000fe20000000100 */
[----:B------:R-:W-:Y:S01]  /*3560*/  DADD R16, R28, R16 ;  /* 0x000000001c107229 */ /* 0x000fe20000000010 */
[----:B------:R-:W-:Y:S03]  /*3570*/  BSSY.RECONVERGENT B0, `(.L_x_32) ;  /* 0x000001a000007945 */ /* 0x000fe60003800200 */
[----:B------:R-:W-:Y:S08]  /*3580*/  F2F.F64.F32 R28, R35 ;  /* 0x00000023001c7310 */ /* 0x000ff00000201800 */
[----:B------:R-:W-:Y:S01]  /*3590*/  F2F.F32.F64 R36, R16 ;  /* 0x0000001000247310 */ /* 0x000fe20000301000 */
[----:B0-----:R-:W-:-:S08]  /*35a0*/  DFMA R14, -R10, R20, 1 ;  /* 0x3ff000000a0e742b */ /* 0x001fd00000000114 */
[----:B------:R-:W-:-:S08]  /*35b0*/  DFMA R14, R14, R14, R14 ;  /* 0x0000000e0e0e722b */ /* 0x000fd0000000000e */
[----:B------:R-:W-:Y:S02]  /*35c0*/  DFMA R20, R20, R14, R20 ;  /* 0x0000000e1414722b */ /* 0x000fe40000000014 */
[----:B------:R-:W0:Y:S06]  /*35d0*/  F2F.F64.F32 R14, R32 ;  /* 0x00000020000e7310 */ /* 0x000e2c0000201800 */
[----:B------:R-:W-:-:S08]  /*35e0*/  DFMA R18, -R10, R20, 1 ;  /* 0x3ff000000a12742b */ /* 0x000fd00000000114 */
[----:B------:R-:W-:Y:S01]  /*35f0*/  DFMA R18, R20, R18, R20 ;  /* 0x000000121412722b */ /* 0x000fe20000000014 */
[----:B0-----:R-:W-:-:S07]  /*3600*/  FSETP.GEU.AND P1, PT, |R15|, 6.5827683646048100446e-37, PT ;  /* 0x036000000f00780b */ /* 0x001fce0003f2e200 */
[----:B------:R-:W-:-:S08]  /*3610*/  DMUL R22, R18, R14 ;  /* 0x0000000e12167228 */ /* 0x000fd00000000000 */
[----:B------:R-:W-:-:S08]  /*3620*/  DFMA R20, -R10, R22, R14 ;  /* 0x000000160a14722b */ /* 0x000fd0000000010e */
[----:B------:R-:W-:-:S10]  /*3630*/  DFMA R18, R18, R20, R22 ;  /* 0x000000141212722b */ /* 0x000fd40000000016 */
[----:B------:R-:W-:-:S05]  /*3640*/  FFMA R6, RZ, R11, R19 ;  /* 0x0000000bff067223 */ /* 0x000fca0000000013 */
[----:B------:R-:W-:Y:S01]  /*3650*/  FSETP.GT.AND P0, PT, |R6|, 1.469367938527859385e-39, PT ;  /* 0x001000000600780b */ /* 0x000fe20003f04200 */
[----:B------:R-:W-:-:S04]  /*3660*/  FADD R6, -R36, R3 ;  /* 0x0000000324067221 */ /* 0x000fc80000000100 */
[----:B------:R-:W-:-:S08]  /*3670*/  FFMA R2, R31, R6, R2 ;  /* 0x000000061f027223 */ /* 0x000fd00000000002 */
[----:B------:R-:W-:Y:S05]  /*3680*/  @P0 BRA P1, `(.L_x_33) ;  /* 0x0000000000200947 */ /* 0x000fea0000800000 */
[----:B------:R-:W-:Y:S01]  /*3690*/  IMAD.MOV.U32 R18, RZ, RZ, R14 ;  /* 0x000000ffff127224 */ /* 0x000fe200078e000e */
[----:B------:R-:W-:Y:S01]  /*36a0*/  MOV R6, 0x36f0 ;  /* 0x000036f000067802 */ /* 0x000fe20000000f00 */
[----:B------:R-:W-:Y:S02]  /*36b0*/  IMAD.MOV.U32 R19, RZ, RZ, R15 ;  /* 0x000000ffff137224 */ /* 0x000fe400078e000f */
[----:B------:R-:W-:Y:S02]  /*36c0*/  IMAD.MOV.U32 R16, RZ, RZ, R10 ;  /* 0x000000ffff107224 */ /* 0x000fe400078e000a */
[----:B------:R-:W-:-:S07]  /*36d0*/  IMAD.MOV.U32 R17, RZ, RZ, R11 ;  /* 0x000000ffff117224 */ /* 0x000fce00078e000b */
[----:B---3--:R-:W-:Y:S05]  /*36e0*/  CALL.REL.NOINC `($__internal_0_$__cuda_sm20_div_rn_f64_full) ;  /* 0x0000002c00bc7944 */ /* 0x008fea0003c00000 */
[----:B------:R-:W-:Y:S02]  /*36f0*/  IMAD.MOV.U32 R18, RZ, RZ, R16 ;  /* 0x000000ffff127224 */ /* 0x000fe400078e0010 */
[----:B------:R-:W-:-:S07]  /*3700*/  IMAD.MOV.U32 R19, RZ, RZ, R17 ;  /* 0x000000ffff137224 */ /* 0x000fce00078e0011 */
.L_x_33:
[----:B------:R-:W-:Y:S05]  /*3710*/  BSYNC.RECONVERGENT B0 ;  /* 0x0000000000007941 */ /* 0x000fea0003800200 */
.L_x_32:
[----:B------:R-:W0:Y:S01]  /*3720*/  LDCU UR7, c[0x3][0x58] ;  /* 0x00c00b00ff0777ac */ /* 0x000e220008000800 */
[----:B------:R-:W-:Y:S01]  /*3730*/  DADD R28, R28, R18 ;  /* 0x000000001c1c7229 */ /* 0x000fe20000000012 */
[----:B------:R-:W-:Y:S01]  /*3740*/  BSSY.RECONVERGENT B0, `(.L_x_34) ;  /* 0x000004b000007945 */ /* 0x000fe20003800200 */
[----:B------:R-:W-:Y:S01]  /*3750*/  UMOV UR12, 0x9f16b11c ;  /* 0x9f16b11c000c7882 */ /* 0x000fe20000000000 */
[----:B------:R-:W-:-:S03]  /*3760*/  UMOV UR13, 0x40140002 ;  /* 0x40140002000d7882 */ /* 0x000fc60000000000 */
[----:B------:R-:W1:Y:S01]  /*3770*/  F2F.F32.F64 R35, R28 ;  /* 0x0000001c00237310 */ /* 0x000e620000301000 */
[----:B0-----:R-:W-:Y:S01]  /*3780*/  FADD R5, R5, UR7 ;  /* 0x0000000705057e21 */ /* 0x001fe20008000000 */
[----:B------:R-:W-:-:S06]  /*3790*/  FFMA R3, R30, UR7, R3 ;  /* 0x000000071e037c23 */ /* 0x000fcc0008000003 */
[----:B------:R-:W0:Y:S01]  /*37a0*/  F2F.F64.F32 R14, R5 ;  /* 0x00000005000e7310 */ /* 0x000e220000201800 */
[--C-:B-1----:R-:W-:Y:S01]  /*37b0*/  FADD R6, -R35, R0.reuse ;  /* 0x0000000023067221 */ /* 0x102fe20000000100 */
[----:B------:R-:W-:-:S03]  /*37c0*/  FFMA R0, R9, UR7, R0 ;  /* 0x0000000709007c23 */ /* 0x000fc60008000000 */
[----:B---3--:R-:W-:Y:S01]  /*37d0*/  FFMA R7, R32, R6, R7 ;  /* 0x0000000620077223 */ /* 0x008fe20000000007 */
[----:B0-----:R-:W-:-:S10]  /*37e0*/  DMUL R16, R14, UR12 ;  /* 0x0000000c0e107c28 */ /* 0x001fd40008000000 */
[----:B------:R-:W0:Y:S02]  /*37f0*/  F2F.F32.F64 R17, R16 ;  /* 0x0000001000117310 */ /* 0x000e240000301000 */
[C---:B0-----:R-:W-:Y:S01]  /*3800*/  FMUL R10, R17.reuse, 0.63661974668502807617 ;  /* 0x3f22f983110a7820 */ /* 0x041fe20000400000 */
[----:B------:R-:W-:-:S05]  /*3810*/  FSETP.GE.AND P0, PT, |R17|, 105615, PT ;  /* 0x47ce47801100780b */ /* 0x000fca0003f06200 */
[----:B------:R-:W0:Y:S02]  /*3820*/  F2I.NTZ R10, R10 ;  /* 0x0000000a000a7305 */ /* 0x000e240000203100 */
[----:B0-----:R-:W-:-:S05]  /*3830*/  I2FP.F32.S32 R18, R10 ;  /* 0x0000000a00127245 */ /* 0x001fca0000201400 */
[----:B------:R-:W-:-:S04]  /*3840*/  FFMA R11, R18, -1.5707962512969970703, R17 ;  /* 0xbfc90fda120b7823 */ /* 0x000fc80000000011 */
        /* <DEDUP_REMOVED lines=14> */
.L_x_36:
        /* <DEDUP_REMOVED lines=22> */
[----:B------:R-:W3:Y:S01]  /*3a90*/  @P0 LDL R10, [R20+0x10] ;  /* 0x00001000140a0983 */ /* 0x000ee20000100800 */
[----:B------:R-:W-:Y:S01]  /*3aa0*/  LOP3.LUT R11, R11, 0x1f, RZ, 0xc0, !PT ;  /* 0x0000001f0b0b7812 */ /* 0x000fe200078ec0ff */
[----:B------:R-:W-:Y:S01]  /*3ab0*/  UMOV UR10, 0x54442d19 ;  /* 0x54442d19000a7882 */ /* 0x000fe20000000000 */
[----:B------:R-:W-:-:S02]  /*3ac0*/  UMOV UR11, 0x3bf921fb ;  /* 0x3bf921fb000b7882 */ /* 0x000fc40000000000 */
[-C--:B--2---:R-:W-:Y:S02]  /*3ad0*/  @P0 SHF.L.W.U32.HI R6, R9, R11.reuse, R6 ;  /* 0x0000000b09060219 */ /* 0x084fe40000010e06 */
[----:B---3--:R-:W-:Y:S02]  /*3ae0*/  @P0 SHF.L.W.U32.HI R9, R10, R11, R9 ;  /* 0x0000000b0a090219 */ /* 0x008fe40000010e09 */
[----:B------:R-:W-:Y:S02]  /*3af0*/  ISETP.GE.AND P0, PT, R17, RZ, PT ;  /* 0x000000ff1100720c */ /* 0x000fe40003f06270 */
[C---:B------:R-:W-:Y:S01]  /*3b00*/  SHF.L.W.U32.HI R10, R9.reuse, 0x2, R6 ;  /* 0x00000002090a7819 */ /* 0x040fe20000010e06 */
[----:B------:R-:W-:-:S03]  /*3b10*/  IMAD.SHL.U32 R9, R9, 0x4, RZ ;  /* 0x0000000409097824 */ /* 0x000fc600078e00ff */
[----:B------:R-:W-:Y:S02]  /*3b20*/  SHF.R.S32.HI R11, RZ, 0x1f, R10 ;  /* 0x0000001fff0b7819 */ /* 0x000fe4000001140a */
[----:B------:R-:W-:Y:S02]  /*3b30*/  LOP3.LUT R17, R10, R17, RZ, 0x3c, !PT ;  /* 0x000000110a117212 */ /* 0x000fe400078e3cff */
[C---:B------:R-:W-:Y:S02]  /*3b40*/  LOP3.LUT R18, R11.reuse, R9, RZ, 0x3c, !PT ;  /* 0x000000090b127212 */ /* 0x040fe400078e3cff */
[----:B------:R-:W-:Y:S02]  /*3b50*/  LOP3.LUT R19, R11, R10, RZ, 0x3c, !PT ;  /* 0x0000000a0b137212 */ /* 0x000fe400078e3cff */
[----:B------:R-:W-:Y:S02]  /*3b60*/  SHF.R.U32.HI R9, RZ, 0x1e, R6 ;  /* 0x0000001eff097819 */ /* 0x000fe40000011606 */
[----:B------:R-:W-:-:S02]  /*3b70*/  ISETP.GE.AND P1, PT, R17, RZ, PT ;  /* 0x000000ff1100720c */ /* 0x000fc40003f26270 */
[----:B------:R-:W1:Y:S01]  /*3b80*/  I2F.F64.S64 R18, R18 ;  /* 0x0000001200127312 */ /* 0x000e620000301c00 */
[----:B------:R-:W-:-:S05]  /*3b90*/  LEA.HI R10, R10, R9, RZ, 0x1 ;  /* 0x000000090a0a7211 */ /* 0x000fca00078f08ff */
[----:B------:R-:W-:-:S04]  /*3ba0*/  IMAD.MOV R6, RZ, RZ, -R10 ;  /* 0x000000ffff067224 */ /* 0x000fc800078e0a0a */
[----:B------:R-:W-:Y:S01]  /*3bb0*/  @!P0 IMAD.MOV.U32 R10, RZ, RZ, R6 ;  /* 0x000000ffff0a8224 */ /* 0x000fe200078e0006 */
[----:B-1----:R-:W-:-:S10]  /*3bc0*/  DMUL R20, R18, UR10 ;  /* 0x0000000a12147c28 */ /* 0x002fd40008000000 */
[----:B------:R-:W1:Y:S02]  /*3bd0*/  F2F.F32.F64 R20, R20 ;  /* 0x0000001400147310 */ /* 0x000e640000301000 */
[----:B01----:R-:W-:-:S07]  /*3be0*/  FSEL R11, -R20, R20, !P1 ;  /* 0x00000014140b7208 */ /* 0x003fce0004800100 */
.L_x_35:
[----:B------:R-:W-:Y:S05]  /*3bf0*/  BSYNC.RECONVERGENT B0 ;  /* 0x0000000000007941 */ /* 0x000fea0003800200 */
.L_x_34:
        /* <DEDUP_REMOVED lines=11> */
[----:B------:R-:W-:Y:S01]  /*3cb0*/  LOP3.LUT P1, RZ, R18, 0x2, RZ, 0xc0, !PT ;  /* 0x0000000212ff7812 */ /* 0x000fe2000782c0ff */
[----:B------:R-:W-:Y:S01]  /*3cc0*/  IMAD.MOV.U32 R10, RZ, RZ, 0x3e2aaaa8 ;  /* 0x3e2aaaa8ff0a7424 */ /* 0x000fe200078e00ff */
[----:B------:R-:W-:Y:S01]  /*3cd0*/  FSEL R22, R20, -0.00019574658654164522886, P0 ;  /* 0xb94d415314167808 */ /* 0x000fe20000000000 */
[----:B0-----:R-:W-:Y:S01]  /*3ce0*/  DMUL R16, R16, UR10 ;  /* 0x0000000a10107c28 */ /* 0x001fe20008000000 */
[----:B------:R-:W-:-:S02]  /*3cf0*/  FSEL R24, R9, 0.041666727513074874878, !P0 ;  /* 0x3d2aaabb09187808 */ /* 0x000fc40004000000 */
[----:B------:R-:W-:-:S03]  /*3d00*/  FSEL R11, R11, 1, !P0 ;  /* 0x3f8000000b0b7808 */ /* 0x000fc60004000000 */
[----:B------:R0:W1:Y:S01]  /*3d10*/  F2F.F32.F64 R21, R16 ;  /* 0x0000001000157310 */ /* 0x0000620000301000 */
[C---:B------:R-:W-:Y:S01]  /*3d20*/  FFMA R22, R19.reuse, R22, R24 ;  /* 0x0000001613167223 */ /* 0x040fe20000000018 */
[----:B0-----:R-:W-:Y:S01]  /*3d30*/  FSEL R17, -R10, -0.4999999701976776123, !P0 ;  /* 0xbeffffff0a117808 */ /* 0x001fe20004000100 */
[----:B------:R-:W-:Y:S01]  /*3d40*/  FFMA R16, R19, R11, RZ ;  /* 0x0000000b13107223 */ /* 0x000fe200000000ff */
[----:B-1----:R-:W-:-:S03]  /*3d50*/  FMUL R20, R21, 0.63661974668502807617 ;  /* 0x3f22f98315147820 */ /* 0x002fc60000400000 */
[----:B------:R-:W-:Y:S01]  /*3d60*/  FFMA R17, R19, R22, R17 ;  /* 0x0000001613117223 */ /* 0x000fe20000000011 */
[----:B------:R-:W-:-:S03]  /*3d70*/  FSETP.GE.AND P0, PT, |R21|, 105615, PT ;  /* 0x47ce47801500780b */ /* 0x000fc60003f06200 */
[----:B------:R-:W-:Y:S01]  /*3d80*/  FFMA R11, R16, R17, R11 ;  /* 0x00000011100b7223 */ /* 0x000fe2000000000b */
[----:B------:R-:W0:Y:S03]  /*3d90*/  F2I.NTZ R20, R20 ;  /* 0x0000001400147305 */ /* 0x000e260000203100 */
[----:B------:R-:W-:-:S05]  /*3da0*/  @P1 FADD R11, RZ, -R11 ;  /* 0x8000000bff0b1221 */ /* 0x000fca0000000000 */
[----:B------:R1:W2:Y:S01]  /*3db0*/  F2F.F64.F32 R18, R11 ;  /* 0x0000000b00127310 */ /* 0x0002a20000201800 */
[----:B0-----:R-:W-:-:S05]  /*3dc0*/  I2FP.F32.S32 R16, R20 ;  /* 0x0000001400107245 */ /* 0x001fca0000201400 */
[----:B------:R-:W-:-:S04]  /*3dd0*/  FFMA R17, R16, -1.5707962512969970703, R21 ;  /* 0xbfc90fda10117823 */ /* 0x000fc80000000015 */
[----:B------:R-:W-:-:S04]  /*3de0*/  FFMA R17, R16, -7.5497894158615963534e-08, R17 ;  /* 0xb3a2216810117823 */ /* 0x000fc80000000011 */
[----:B------:R-:W-:Y:S01]  /*3df0*/  FFMA R24, R16, -5.3903029534742383927e-15, R17 ;  /* 0xa7c234c510187823 */ /* 0x000fe20000000011 */
[----:B-12---:R-:W-:Y:S06]  /*3e00*/  @!P0 BRA `(.L_x_38) ;  /* 0x0000000000cc8947 */ /* 0x006fec0003800000 */
        /* <DEDUP_REMOVED lines=9> */
.L_x_39:
[----:B0-----:R-:W0:Y:S02]  /*3ea0*/  LDC.64 R16, c[0x4][0x50] ;  /* 0x01001400ff107b82 */ /* 0x001e240000000a00 */
[----:B0-----:R-:W-:-:S05]  /*3eb0*/  IMAD.WIDE.U32 R24, R11, 0x4, R16 ;  /* 0x000000040b187825 */ /* 0x001fca00078e0010 */
        /* <DEDUP_REMOVED lines=40> */
.L_x_38:
[----:B------:R-:W-:Y:S05]  /*4140*/  BSYNC.RECONVERGENT B0 ;  /* 0x0000000000007941 */ /* 0x000fea0003800200 */
.L_x_37:
[----:B------:R-:W0:Y:S01]  /*4150*/  LDCU UR5, c[0x3][0x58] ;  /* 0x00c00b00ff0577ac */ /* 0x000e220008000800 */
[----:B------:R-:W-:Y:S01]  /*4160*/  FMUL R11, R24, R24 ;  /* 0x00000018180b7220 */ /* 0x000fe20000400000 */
[----:B------:R-:W-:Y:S01]  /*4170*/  BSSY.RECONVERGENT B0, `(.L_x_40) ;  /* 0x000005e000007945 */ /* 0x000fe20003800200 */
[----:B------:R-:W-:Y:S01]  /*4180*/  UMOV UR10, 0xfd02ffdc ;  /* 0xfd02ffdc000a7882 */ /* 0x000fe20000000000 */
[----:B------:R-:W-:Y:S01]  /*4190*/  UMOV UR11, 0x40097913 ;  /* 0x40097913000b7882 */ /* 0x000fe20000000000 */
[----:B------:R-:W-:Y:S01]  /*41a0*/  UMOV UR14, 0x8b10252b ;  /* 0x8b10252b000e7882 */ /* 0x000fe20000000000 */
[----:B------:R-:W-:Y:S01]  /*41b0*/  UMOV UR15, 0x403401a4 ;  /* 0x403401a4000f7882 */ /* 0x000fe20000000000 */
[----:B0-----:R-:W0:Y:S02]  /*41c0*/  F2F.F64.F32 R16, UR5 ;  /* 0x0000000500107d10 */ /* 0x001e240008201800 */
[----:B0-----:R-:W-:Y:S01]  /*41d0*/  DFMA R14, R16, 0.5, R14 ;  /* 0x3fe00000100e782b */ /* 0x001fe2000000000e */
[C---:B------:R-:W-:Y:S01]  /*41e0*/  LOP3.LUT R16, R20.reuse, 0x1, RZ, 0xc0, !PT ;  /* 0x0000000114107812 */ /* 0x040fe200078ec0ff */
[----:B------:R-:W-:Y:S01]  /*41f0*/  FFMA R17, R11, R6, -0.0013887860113754868507 ;  /* 0xbab607ed0b117423 */ /* 0x000fe20000000006 */
[----:B------:R-:W-:-:S02]  /*4200*/  VIADD R20, R20, 0x1 ;  /* 0x0000000114147836 */ /* 0x000fc40000000000 */
[----:B------:R-:W-:-:S03]  /*4210*/  ISETP.NE.U32.AND P0, PT, R16, 0x1, PT ;  /* 0x000000011000780c */ /* 0x000fc60003f05070 */
[----:B------:R-:W-:Y:S02]  /*4220*/  LOP3.LUT P1, RZ, R20, 0x2, RZ, 0xc0, !PT ;  /* 0x0000000214ff7812 */ /* 0x000fe4000782c0ff */
[----:B------:R0:W1:Y:S01]  /*4230*/  F2F.F32.F64 R15, R14 ;  /* 0x0000000e000f7310 */ /* 0x0000620000301000 */
[----:B------:R-:W-:Y:S02]  /*4240*/  FSEL R16, R17, -0.00019574658654164522886, P0 ;  /* 0xb94d415311107808 */ /* 0x000fe40000000000 */
[----:B------:R-:W-:Y:S02]  /*4250*/  FSEL R26, R9, 0.041666727513074874878, !P0 ;  /* 0x3d2aaabb091a7808 */ /* 0x000fe40004000000 */
[----:B------:R-:W-:-:S03]  /*4260*/  FSEL R20, -R10, -0.4999999701976776123, !P0 ;  /* 0xbeffffff0a147808 */ /* 0x000fc60004000100 */
[C---:B------:R-:W-:Y:S01]  /*4270*/  FFMA R26, R11.reuse, R16, R26 ;  /* 0x000000100b1a7223 */ /* 0x040fe2000000001a */
[----:B0-----:R-:W-:Y:S01]  /*4280*/  FSEL R14, R24, 1, !P0 ;  /* 0x3f800000180e7808 */ /* 0x001fe20004000000 */
[----:B------:R-:W0:Y:S02]  /*4290*/  F2F.F64.F32 R16, R3 ;  /* 0x0000000300107310 */ /* 0x000e240000201800 */
[----:B------:R-:W-:-:S06]  /*42a0*/  FFMA R20, R11, R26, R20 ;  /* 0x0000001a0b147223 */ /* 0x000fcc0000000014 */
[----:B-1----:R1:W2:Y:S01]  /*42b0*/  F2F.F64.F32 R22, R15 ;  /* 0x0000000f00167310 */ /* 0x0022a20000201800 */
[----:B0-----:R-:W-:Y:S01]  /*42c0*/  DMUL R16, R16, UR10 ;  /* 0x0000000a10107c28 */ /* 0x001fe20008000000 */
[----:B-1----:R-:W-:-:S04]  /*42d0*/  FFMA R15, R11, R14, RZ ;  /* 0x0000000e0b0f7223 */ /* 0x002fc800000000ff */
[----:B------:R-:W-:Y:S01]  /*42e0*/  FFMA R21, R15, R20, R14 ;  /* 0x000000140f157223 */ /* 0x000fe2000000000e */
[----:B--2---:R-:W-:-:S03]  /*42f0*/  DMUL R22, R22, UR12 ;  /* 0x0000000c16167c28 */ /* 0x004fc60008000000 */
[----:B------:R-:W-:Y:S01]  /*4300*/  @P1 FADD R21, RZ, -R21 ;  /* 0x80000015ff151221 */ /* 0x000fe20000000000 */
[----:B------:R-:W-:Y:S01]  /*4310*/  UMOV UR12, 0xce15ebe2 ;  /* 0xce15ebe2000c7882 */ /* 0x000fe20000000000 */
[----:B------:R-:W-:Y:S02]  /*4320*/  UMOV UR13, 0x40305190 ;  /* 0x40305190000d7882 */ /* 0x000fe40000000000 */
[----:B------:R-:W0:Y:S01]  /*4330*/  F2F.F64.F32 R14, R21 ;  /* 0x00000015000e7310 */ /* 0x000e220000201800 */
[----:B------:R-:W-:-:S07]  /*4340*/  DFMA R16, R18, UR12, -R16 ;  /* 0x0000000c12107c2b */ /* 0x000fce0008000810 */
[----:B------:R-:W1:Y:S01]  /*4350*/  F2F.F32.F64 R11, R22 ;  /* 0x00000016000b7310 */ /* 0x000e620000301000 */
[----:B0-----:R-:W-:Y:S01]  /*4360*/  DFMA R14, R14, -UR14, R16 ;  /* 0x8000000e0e0e7c2b */ /* 0x001fe20008000010 */
[----:B-1----:R-:W-:-:S07]  /*4370*/  FMUL R20, R11, 0.63661974668502807617 ;  /* 0x3f22f9830b147820 */ /* 0x002fce0000400000 */
[----:B------:R-:W-:Y:S01]  /*4380*/  DADD R14, R14, UR10 ;  /* 0x0000000a0e0e7e29 */ /* 0x000fe20008000000 */
[----:B------:R-:W-:Y:S01]  /*4390*/  FSETP.GE.AND P0, PT, |R11|, 105615, PT ;  /* 0x47ce47800b00780b */ /* 0x000fe20003f06200 */
[----:B------:R-:W0:Y:S08]  /*43a0*/  F2I.NTZ R20, R20 ;  /* 0x0000001400147305 */ /* 0x000e300000203100 */
[----:B------:R1:W2:Y:S01]  /*43b0*/  F2F.F32.F64 R24, R14 ;  /* 0x0000000e00187310 */ /* 0x0002a20000301000 */
[----:B0-----:R-:W-:Y:S01]  /*43c0*/  I2FP.F32.S32 R16, R20 ;  /* 0x0000001400107245 */ /* 0x001fe20000201400 */
[----:B------:R-:W-:-:S04]  /*43d0*/  IMAD.MOV.U32 R26, RZ, RZ, R20 ;  /* 0x000000ffff1a7224 */ /* 0x000fc800078e0014 */
[----:B------:R-:W-:-:S04]  /*43e0*/  FFMA R17, R16, -1.5707962512969970703, R11 ;  /* 0xbfc90fda10117823 */ /* 0x000fc8000000000b */
[----:B------:R-:W-:-:S04]  /*43f0*/  FFMA R17, R16, -7.5497894158615963534e-08, R17 ;  /* 0xb3a2216810117823 */ /* 0x000fc80000000011 */
[----:B------:R-:W-:-:S04]  /*4400*/  FFMA R25, R16, -5.3903029534742383927e-15, R17 ;  /* 0xa7c234c510197823 */ /* 0x000fc80000000011 */
[----:B------:R-:W-:Y:S01]  /*4410*/  IMAD.MOV.U32 R18, RZ, RZ, R25 ;  /* 0x000000ffff127224 */ /* 0x000fe200078e0019 */
[----:B-12---:R-:W-:Y:S06]  /*4420*/  @!P0 BRA `(.L_x_41) ;  /* 0x0000000000c88947 */ /* 0x006fec0003800000 */
[----:B------:R-:W-:-:S13]  /*4430*/  FSETP.NEU.AND P0, PT, |R11|, +INF , PT ;  /* 0x7f8000000b00780b */ /* 0x000fda0003f0d200 */
[----:B------:R-:W-:Y:S01]  /*4440*/  @!P0 FMUL R18, RZ, R11 ;  /* 0x0000000bff128220 */ /* 0x000fe20000400000 */
[----:B------:R-:W-:Y:S01]  /*4450*/  @!P0 IMAD.MOV.U32 R20, RZ, RZ, RZ ;  /* 0x000000ffff148224 */ /* 0x000fe200078e00ff */
[----:B------:R-:W-:Y:S06]  /*4460*/  @!P0 BRA `(.L_x_41) ;  /* 0x0000000000b88947 */ /* 0x000fec0003800000 */
[----:B------:R-:W-:Y:S01]  /*4470*/  IMAD.SHL.U32 R14, R11, 0x100, RZ ;  /* 0x000001000b0e7824 */ /* 0x000fe200078e00ff */
[----:B------:R-:W-:Y:S01]  /*4480*/  CS2R R18, SRZ ;  /* 0x0000000000127805 */ /* 0x000fe2000001ff00 */
[----:B------:R-:W-:-:S03]  /*4490*/  UMOV UR5, URZ ;  /* 0x000000ff00057c82 */ /* 0x000fc60008000000 */
[----:B------:R-:W-:-:S07]  /*44a0*/  LOP3.LUT R23, R14, 0x80000000, RZ, 0xfc, !PT ;  /* 0x800000000e177812 */ /* 0x000fce00078efcff */
.L_x_42:
        /* <DEDUP_REMOVED lines=27> */
[C-C-:B0-----:R-:W-:Y:S01]  /*4660*/  SHF.L.W.U32.HI R20, R15.reuse, 0x2, R18.reuse ;  /* 0x000000020f147819 */ /* 0x141fe20000010e12 */
[----:B------:R-:W-:Y:S01]  /*4670*/  IMAD.SHL.U32 R15, R15, 0x4, RZ ;  /* 0x000000040f0f7824 */ /* 0x000fe200078e00ff */
[----:B-1----:R-:W-:Y:S02]  /*4680*/  SHF.R.U32.HI R19, RZ, 0x1e, R18 ;  /* 0x0000001eff137819 */ /* 0x002fe40000011612 */
        /* <DEDUP_REMOVED lines=12> */
.L_x_41:
[----:B------:R-:W-:Y:S05]  /*4750*/  BSYNC.RECONVERGENT B0 ;  /* 0x0000000000007941 */ /* 0x000fea0003800200 */
.L_x_40:
[----:B------:R-:W-:Y:S01]  /*4760*/  FMUL R27, R3, UR7 ;  /* 0x00000007031b7c20 */ /* 0x000fe20008400000 */
[----:B------:R-:W-:Y:S01]  /*4770*/  F2F.F64.F32 R14, R0 ;  /* 0x00000000000e7310 */ /* 0x000fe20000201800 */
[----:B------:R-:W-:Y:S01]  /*4780*/  UMOV UR18, 0x54442d18 ;  /* 0x54442d1800127882 */ /* 0x000fe20000000000 */
[----:B------:R-:W-:Y:S01]  /*4790*/  UMOV UR19, 0x401921fb ;  /* 0x401921fb00137882 */ /* 0x000fe20000000000 */
[----:B------:R-:W-:Y:S01]  /*47a0*/  FMUL R21, R18, R18 ;  /* 0x0000001212157220 */ /* 0x000fe20000400000 */
[C---:B------:R-:W-:Y:S01]  /*47b0*/  LOP3.LUT R19, R20.reuse, 0x1, RZ, 0xc0, !PT ;  /* 0x0000000114137812 */ /* 0x040fe200078ec0ff */
[----:B------:R-:W-:Y:S02]  /*47c0*/  BSSY.RECONVERGENT B0, `(.L_x_43) ;  /* 0x000004f000007945 */ /* 0x000fe40003800200 */
[----:B------:R-:W-:Y:S01]  /*47d0*/  FFMA R23, R21, R6, -0.0013887860113754868507 ;  /* 0xbab607ed15177423 */ /* 0x000fe20000000006 */
[----:B------:R-:W0:Y:S01]  /*47e0*/  F2F.F64.F32 R16, R27 ;  /* 0x0000001b00107310 */ /* 0x000e220000201800 */
        /* <DEDUP_REMOVED lines=34> */
.L_x_45:
        /* <DEDUP_REMOVED lines=13> */
[C---:B0-----:R-:W-:Y:S02]  /*4ae0*/  LOP3.LUT R16, R17.reuse, 0xe0, RZ, 0xc0, !PT ;  /* 0x000000e011107812 */ /* 0x041fe400078ec0ff */
[----:B------:R-:W-:-:S03]  /*4af0*/  LOP3.LUT P0, RZ, R17, 0x1f, RZ, 0xc0, !PT ;  /* 0x0000001f11ff7812 */ /* 0x000fc6000780c0ff */
[----:B------:R-:W-:-:S05]  /*4b00*/  VIADD R16, R16, 0xffffff80 ;  /* 0xffffff8010107836 */ /* 0x000fca0000000000 */
[----:B------:R-:W-:-:S05]  /*4b10*/  SHF.R.U32.HI R16, RZ, 0x5, R16 ;  /* 0x00000005ff107819 */ /* 0x000fca0000011610 */
[----:B------:R-:W-:-:S05]  /*4b20*/  IMAD R19, R16, -0x4, R1 ;  /* 0xfffffffc10137824 */ /* 0x000fca00078e0201 */
[----:B------:R-:W2:Y:S04]  /*4b30*/  LDL R21, [R19+0x18] ;  /* 0x0000180013157983 */ /* 0x000ea80000100800 */
[----:B------:R-:W2:Y:S04]  /*4b40*/  LDL R16, [R19+0x14] ;  /* 0x0000140013107983 */ /* 0x000ea80000100800 */
[----:B------:R-:W3:Y:S01]  /*4b50*/  @P0 LDL R18, [R19+0x10] ;  /* 0x0000100013120983 */ /* 0x000ee20000100800 */
[----:B------:R-:W-:Y:S01]  /*4b60*/  @P0 LOP3.LUT R17, R17, 0x1f, RZ, 0xc0, !PT ;  /* 0x0000001f11110812 */ /* 0x000fe200078ec0ff */
[----:B------:R-:W-:Y:S01]  /*4b70*/  UMOV UR16, 0x54442d19 ;  /* 0x54442d1900107882 */ /* 0x000fe20000000000 */
[----:B------:R-:W-:-:S02]  /*4b80*/  UMOV UR17, 0x3bf921fb ;  /* 0x3bf921fb00117882 */ /* 0x000fc40000000000 */
[-C--:B--2---:R-:W-:Y:S02]  /*4b90*/  @P0 SHF.L.W.U32.HI R21, R16, R17.reuse, R21 ;  /* 0x0000001110150219 */ /* 0x084fe40000010e15 */
[----:B---3--:R-:W-:Y:S02]  /*4ba0*/  @P0 SHF.L.W.U32.HI R16, R18, R17, R16 ;  /* 0x0000001112100219 */ /* 0x008fe40000010e10 */
[----:B------:R-:W-:Y:S02]  /*4bb0*/  ISETP.GE.AND P0, PT, R22, RZ, PT ;  /* 0x000000ff1600720c */ /* 0x000fe40003f06270 */
[C-C-:B------:R-:W-:Y:S01]  /*4bc0*/  SHF.L.W.U32.HI R23, R16.reuse, 0x2, R21.reuse ;  /* 0x0000000210177819 */ /* 0x140fe20000010e15 */
        /* <DEDUP_REMOVED lines=14> */
.L_x_44:
[----:B------:R-:W-:Y:S05]  /*4cb0*/  BSYNC.RECONVERGENT B0 ;  /* 0x0000000000007941 */ /* 0x000fea0003800200 */
.L_x_43:
[----:B------:R-:W-:Y:S01]  /*4cc0*/  FMUL R28, R24, UR7 ;  /* 0x00000007181c7c20 */ /* 0x000fe20008400000 */
[----:B------:R-:W-:Y:S01]  /*4cd0*/  F2F.F64.F32 R16, R3 ;  /* 0x0000000300107310 */ /* 0x000fe20000201800 */
[C---:B------:R-:W-:Y:S01]  /*4ce0*/  LOP3.LUT R21, R23.reuse, 0x1, RZ, 0xc0, !PT ;  /* 0x0000000117157812 */ /* 0x040fe200078ec0ff */
[----:B------:R-:W-:Y:S01]  /*4cf0*/  VIADD R23, R23, 0x1 ;  /* 0x0000000117177836 */ /* 0x000fe20000000000 */
[----:B------:R-:W-:Y:S02]  /*4d00*/  BSSY.RECONVERGENT B0, `(.L_x_46) ;  /* 0x0000052000007945 */ /* 0x000fe40003800200 */
[----:B------:R-:W-:Y:S02]  /*4d10*/  ISETP.NE.U32.AND P0, PT, R21, 0x1, PT ;  /* 0x000000011500780c */ /* 0x000fe40003f05070 */
[----:B------:R-:W-:Y:S01]  /*4d20*/  LOP3.LUT P1, RZ, R23, 0x2, RZ, 0xc0, !PT ;  /* 0x0000000217ff7812 */ /* 0x000fe2000782c0ff */
[----:B------:R-:W0:Y:S01]  /*4d30*/  F2F.F64.F32 R18, R28 ;  /* 0x0000001c00127310 */ /* 0x000e220000201800 */
[----:B------:R-:W-:-:S02]  /*4d40*/  FSEL R22, R9, 0.041666727513074874878, !P0 ;  /* 0x3d2aaabb09167808 */ /* 0x000fc40004000000 */
[----:B------:R-:W-:Y:S01]  /*4d50*/  FSEL R21, -R10, -0.4999999701976776123, !P0 ;  /* 0xbeffffff0a157808 */ /* 0x000fe20004000100 */
[----:B0-----:R-:W-:Y:S01]  /*4d60*/  DFMA R16, R18, 0.5, R16 ;  /* 0x3fe000001210782b */ /* 0x001fe20000000010 */
[----:B------:R-:W-:-:S04]  /*4d70*/  FMUL R19, R20, R20 ;  /* 0x0000001414137220 */ /* 0x000fc80000400000 */
[----:B------:R-:W-:Y:S01]  /*4d80*/  FFMA R18, R19, R6, -0.0013887860113754868507 ;  /* 0xbab607ed13127423 */ /* 0x000fe20000000006 */
[----:B------:R-:W0:Y:S04]  /*4d90*/  F2F.F32.F64 R27, R16 ;  /* 0x00000010001b7310 */ /* 0x000e280000301000 */
[----:B------:R-:W-:-:S04]  /*4da0*/  FSEL R18, R18, -0.00019574658654164522886, P0 ;  /* 0xb94d415312127808 */ /* 0x000fc80000000000 */
[----:B------:R-:W-:Y:S01]  /*4db0*/  F2F.F64.F32 R16, R0 ;  /* 0x0000000000107310 */ /* 0x000fe20000201800 */
[----:B------:R-:W-:Y:S01]  /*4dc0*/  FFMA R22, R19, R18, R22 ;  /* 0x0000001213167223 */ /* 0x000fe20000000016 */
[----:B------:R-:W-:Y:S02]  /*4dd0*/  FSEL R18, R20, 1, !P0 ;  /* 0x3f80000014127808 */ /* 0x000fe40004000000 */
[----:B------:R-:W-:Y:S01]  /*4de0*/  FSETP.GE.AND P0, PT, |R11|, 105615, PT ;  /* 0x47ce47800b00780b */ /* 0x000fe20003f06200 */
[C---:B------:R-:W-:Y:S02]  /*4df0*/  FFMA R22, R19.reuse, R22, R21 ;  /* 0x0000001613167223 */ /* 0x040fe40000000015 */
[----:B------:R-:W-:Y:S01]  /*4e00*/  FFMA R19, R19, R18, RZ ;  /* 0x0000001213137223 */ /* 0x000fe200000000ff */
[----:B0-----:R-:W0:Y:S01]  /*4e10*/  F2F.F64.F32 R20, R27 ;  /* 0x0000001b00147310 */ /* 0x001e220000201800 */
[----:B------:R-:W-:Y:S02]  /*4e20*/  FMUL R28, R27, UR7 ;  /* 0x000000071b1c7c20 */ /* 0x000fe40008400000 */
[----:B------:R-:W-:-:S04]  /*4e30*/  FFMA R18, R19, R22, R18 ;  /* 0x0000001613127223 */ /* 0x000fc80000000012 */
[----:B------:R-:W-:Y:S01]  /*4e40*/  @P1 FADD R18, RZ, -R18 ;  /* 0x80000012ff121221 */ /* 0x000fe20000000000 */
[----:B------:R-:W1:Y:S01]  /*4e50*/  F2F.F64.F32 R22, R28 ;  /* 0x0000001c00167310 */ /* 0x000e620000201800 */
[----:B0-----:R-:W-:-:S07]  /*4e60*/  DMUL R20, R20, UR10 ;  /* 0x0000000a14147c28 */ /* 0x001fce0008000000 */
[----:B------:R-:W0:Y:S01]  /*4e70*/  F2F.F64.F32 R18, R18 ;  /* 0x0000001200127310 */ /* 0x000e220000201800 */
[----:B------:R-:W-:Y:S02]  /*4e80*/  DFMA R14, R14, UR12, -R20 ;  /* 0x0000000c0e0e7c2b */ /* 0x000fe40008000814 */
[----:B-1----:R-:W-:-:S06]  /*4e90*/  DFMA R22, R22, 0.5, R16 ;  /* 0x3fe000001616782b */ /* 0x002fcc0000000010 */
[----:B0-----:R-:W-:-:S04]  /*4ea0*/  DFMA R14, R18, -UR14, R14 ;  /* 0x8000000e120e7c2b */ /* 0x001fc8000800000e */
[----:B------:R0:W1:Y:S04]  /*4eb0*/  F2F.F32.F64 R22, R22 ;  /* 0x0000001600167310 */ /* 0x0000680000301000 */
[----:B------:R-:W-:-:S06]  /*4ec0*/  DADD R14, R14, UR10 ;  /* 0x0000000a0e0e7e29 */ /* 0x000fcc0008000000 */
[----:B------:R0:W2:Y:S01]  /*4ed0*/  F2F.F32.F64 R17, R14 ;  /* 0x0000000e00117310 */ /* 0x0000a20000301000 */
[----:B------:R-:W-:Y:S05]  /*4ee0*/  @!P0 BRA `(.L_x_47) ;  /* 0x0000000000cc8947 */ /* 0x000fea0003800000 */
[----:B------:R-:W-:-:S13]  /*4ef0*/  FSETP.NEU.AND P0, PT, |R11|, +INF , PT ;  /* 0x7f8000000b00780b */ /* 0x000fda0003f0d200 */
[----:B------:R-:W-:Y:S01]  /*4f00*/  @!P0 FMUL R25, RZ, R11 ;  /* 0x0000000bff198220 */ /* 0x000fe20000400000 */
[----:B------:R-:W-:Y:S01]  /*4f10*/  @!P0 IMAD.MOV.U32 R26, RZ, RZ, RZ ;  /* 0x000000ffff1a8224 */ /* 0x000fe200078e00ff */
[----:B------:R-:W-:Y:S06]  /*4f20*/  @!P0 BRA `(.L_x_47) ;  /* 0x0000000000bc8947 */ /* 0x000fec0003800000 */
[----:B0-----:R-:W-:Y:S01]  /*4f30*/  IMAD.SHL.U32 R14, R11, 0x100, RZ ;  /* 0x000001000b0e7824 */ /* 0x001fe200078e00ff */
[----:B------:R-:W-:Y:S01]  /*4f40*/  UMOV UR5, URZ ;  /* 0x000000ff00057c82 */ /* 0x000fe20008000000 */
[----:B------:R-:W-:Y:S02]  /*4f50*/  IMAD.MOV.U32 R20, RZ, RZ, RZ ;  /* 0x000000ffff147224 */ /* 0x000fe400078e00ff */
[----:B------:R-:W-:Y:S01]  /*4f60*/  IMAD.MOV.U32 R16, RZ, RZ, RZ ;  /* 0x000000ffff107224 */ /* 0x000fe200078e00ff */
[----:B------:R-:W-:-:S07]  /*4f70*/  LOP3.LUT R23, R14, 0x80000000, RZ, 0xfc, !PT ;  /* 0x800000000e177812 */ /* 0x000fce00078efcff */
.L_x_48:
[----:B0-----:R-:W0:Y:S02]  /*4f80*/  LDC.64 R14, c[0x4][0x50] ;  /* 0x01001400ff0e7b82 */ /* 0x001e240000000a00 */
[----:B0-----:R-:W-:-:S06]  /*4f90*/  IMAD.WIDE.U32 R14, R16, 0x4, R14 ;  /* 0x00000004100e7825 */ /* 0x001fcc00078e000e */
[----:B------:R-:W3:Y:S01]  /*4fa0*/  LDG.E.CONSTANT R14, desc[UR8][R14.64] ;  /* 0x000000080e0e7981 */ /* 0x000ee2000c1e9900 */
[C---:B------:R-:W-:Y:S02]  /*4fb0*/  IMAD R21, R16.reuse, 0x4, R1 ;  /* 0x0000000410157824 */ /* 0x040fe400078e0201 */
[----:B------:R-:W-:-:S05]  /*4fc0*/  VIADD R16, R16, 0x1 ;  /* 0x0000000110107836 */ /* 0x000fca0000000000 */
[----:B------:R-:W-:Y:S01]  /*4fd0*/  ISETP.NE.AND P0, PT, R16, 0x6, PT ;  /* 0x000000061000780c */ /* 0x000fe20003f05270 */
[----:B---3--:R-:W-:-:S03]  /*4fe0*/  IMAD.WIDE.U32 R18, R14, R23, RZ ;  /* 0x000000170e127225 */ /* 0x008fc600078e00ff */
        /* <DEDUP_REMOVED lines=19> */
[----:B-----5:R-:W-:Y:S02]  /*5120*/  @P0 SHF.L.W.U32.HI R15, R14, R18, R15 ;  /* 0x000000120e0f0219 */ /* 0x020fe40000010e0f */
[--C-:B------:R-:W-:Y:S02]  /*5130*/  SHF.R.U32.HI R21, RZ, 0x1e, R16.reuse ;  /* 0x0000001eff157819 */ /* 0x100fe40000011610 */
[C---:B------:R-:W-:Y:S01]  /*5140*/  SHF.L.W.U32.HI R26, R15.reuse, 0x2, R16 ;  /* 0x000000020f1a7819 */ /* 0x040fe20000010e10 */
[----:B------:R-:W-:-:S03]  /*5150*/  IMAD.SHL.U32 R15, R15, 0x4, RZ ;  /* 0x000000040f0f7824 */ /* 0x000fc600078e00ff */
[----:B------:R-:W-:Y:S02]  /*5160*/  SHF.R.S32.HI R18, RZ, 0x1f, R26 ;  /* 0x0000001fff127819 */ /* 0x000fe4000001141a */
[----:B------:R-:W-:Y:S02]  /*5170*/  LOP3.LUT R11, R26, R11, RZ, 0x3c, !PT ;  /* 0x0000000b1a0b7212 */ /* 0x000fe400078e3cff */
[C---:B------:R-:W-:Y:S02]  /*5180*/  LOP3.LUT R14, R18.reuse, R15, RZ, 0x3c, !PT ;  /* 0x0000000f120e7212 */ /* 0x040fe400078e3cff */
[----:B------:R-:W-:Y:S02]  /*5190*/  LOP3.LUT R15, R18, R26, RZ, 0x3c, !PT ;  /* 0x0000001a120f7212 */ /* 0x000fe400078e3cff */
[----:B------:R-:W-:Y:S02]  /*51a0*/  LEA.HI R26, R26, R21, RZ, 0x1 ;  /* 0x000000151a1a7211 */ /* 0x000fe400078f08ff */
[----:B------:R-:W-:-:S02]  /*51b0*/  ISETP.GE.AND P0, PT, R11, RZ, PT ;  /* 0x000000ff0b00720c */ /* 0x000fc40003f06270 */
[----:B------:R-:W0:Y:S01]  /*51c0*/  I2F.F64.S64 R14, R14 ;  /* 0x0000000e000e7312 */ /* 0x000e220000301c00 */
[----:B------:R-:W-:-:S04]  /*51d0*/  IMAD.MOV R11, RZ, RZ, -R26 ;  /* 0x000000ffff0b7224 */ /* 0x000fc800078e0a1a */
[----:B------:R-:W-:Y:S01]  /*51e0*/  @!P1 IMAD.MOV.U32 R26, RZ, RZ, R11 ;  /* 0x000000ffff1a9224 */ /* 0x000fe200078e000b */
[----:B0-----:R-:W-:-:S10]  /*51f0*/  DMUL R18, R14, UR16 ;  /* 0x000000100e127c28 */ /* 0x001fd40008000000 */
[----:B------:R-:W0:Y:S02]  /*5200*/  F2F.F32.F64 R18, R18 ;  /* 0x0000001200127310 */ /* 0x000e240000301000 */
[----:B0--3--:R-:W-:-:S07]  /*5210*/  FSEL R25, -R18, R18, !P0 ;  /* 0x0000001212197208 */ /* 0x009fce0004000100 */
.L_x_47:
[----:B------:R-:W-:Y:S05]  /*5220*/  BSYNC.RECONVERGENT B0 ;  /* 0x0000000000007941 */ /* 0x000fea0003800200 */
.L_x_46:
[----:B01----:R-:W0:Y:S01]  /*5230*/  F2F.F64.F32 R22, R22 ;  /* 0x0000001600167310 */ /* 0x003e220000201800 */
        /* <DEDUP_REMOVED lines=10> */
[----:B0-----:R-:W-:Y:S02]  /*52e0*/  DMUL R14, R22, UR18 ;  /* 0x00000012160e7c28 */ /* 0x001fe40008000000 */
[----:B------:R-:W-:-:S04]  /*52f0*/  FFMA R16, R11, R18, R16 ;  /* 0x000000120b107223 */ /* 0x000fc80000000010 */
[----:B------:R0:W1:Y:S02]  /*5300*/  F2F.F32.F64 R23, R14 ;  /* 0x0000000e00177310 */ /* 0x0000640000301000 */
[----:B0-----:R-:W-:Y:S01]  /*5310*/  FSEL R15, -R10, -0.4999999701976776123, !P0 ;  /* 0xbeffffff0a0f7808 */ /* 0x001fe20004000100 */
[----:B------:R-:W-:Y:S01]  /*5320*/  FFMA R14, R11, R25, RZ ;  /* 0x000000190b0e7223 */ /* 0x000fe200000000ff */
[----:B-1----:R-:W-:-:S03]  /*5330*/  FMUL R19, R23, 0.63661974668502807617 ;  /* 0x3f22f98317137820 */ /* 0x002fc60000400000 */
[----:B------:R-:W-:Y:S01]  /*5340*/  FFMA R15, R11, R16, R15 ;  /* 0x000000100b0f7223 */ /* 0x000fe2000000000f */
        /* <DEDUP_REMOVED lines=19> */
.L_x_51:
        /* <DEDUP_REMOVED lines=18> */
[----:B------:R-:W3:Y:S04]  /*55a0*/  LDL R11, [R20+0x18] ;  /* 0x00001800140b7983 */ /* 0x000ee80000100800 */
[----:B------:R-:W3:Y:S04]  /*55b0*/  LDL R16, [R20+0x14] ;  /* 0x0000140014107983 */ /* 0x000ee80000100800 */
[----:B------:R-:W4:Y:S01]  /*55c0*/  @P0 LDL R19, [R20+0x10] ;  /* 0x0000100014130983 */ /* 0x000f220000100800 */
[----:B------:R-:W-:Y:S01]  /*55d0*/  LOP3.LUT R18, R18, 0x1f, RZ, 0xc0, !PT ;  /* 0x0000001f12127812 */ /* 0x000fe200078ec0ff */
[----:B------:R-:W-:Y:S01]  /*55e0*/  UMOV UR16, 0x54442d19 ;  /* 0x54442d1900107882 */ /* 0x000fe20000000000 */
[----:B------:R-:W-:-:S02]  /*55f0*/  UMOV UR17, 0x3bf921fb ;  /* 0x3bf921fb00117882 */ /* 0x000fc40000000000 */
[-C--:B---3--:R-:W-:Y:S02]  /*5600*/  @P0 SHF.L.W.U32.HI R11, R16, R18.reuse, R11 ;  /* 0x00000012100b0219 */ /* 0x088fe40000010e0b */
        /* <DEDUP_REMOVED lines=16> */
[----:B01----:R-:W-:-:S07]  /*5710*/  FSEL R16, -R20, R20, !P1 ;  /* 0x0000001414107208 */ /* 0x003fce0004800100 */
.L_x_50:
[----:B------:R-:W-:Y:S05]  /*5720*/  BSYNC.RECONVERGENT B0 ;  /* 0x0000000000007941 */ /* 0x000fea0003800200 */
.L_x_49:
[----:B--2---:R-:W-:Y:S01]  /*5730*/  FMUL R27, R17, UR7 ;  /* 0x00000007111b7c20 */ /* 0x004fe20008400000 */
[----:B------:R-:W-:Y:S01]  /*5740*/  F2F.F64.F32 R18, R3 ;  /* 0x0000000300127310 */ /* 0x000fe20000201800 */
[----:B------:R-:W-:Y:S01]  /*5750*/  FMUL R25, R16, R16 ;  /* 0x0000001010197220 */ /* 0x000fe20000400000 */
[----:B------:R-:W-:Y:S01]  /*5760*/  UMOV UR16, 0x9f16b11c ;  /* 0x9f16b11c00107882 */ /* 0x000fe20000000000 */
[----:B------:R-:W-:Y:S01]  /*5770*/  UMOV UR17, 0x40140002 ;  /* 0x4014000200117882 */ /* 0x000fe20000000000 */
[----:B------:R-:W-:Y:S01]  /*5780*/  BSSY.RECONVERGENT B0, `(.L_x_52) ;  /* 0x0000058000007945 */ /* 0x000fe20003800200 */
[----:B------:R-:W-:-:S03]  /*5790*/  FFMA R23, R25, R6, -0.0013887860113754868507 ;  /* 0xbab607ed19177423 */ /* 0x000fc60000000006 */
[----:B------:R-:W0:Y:S02]  /*57a0*/  F2F.F64.F32 R20, R27 ;  /* 0x0000001b00147310 */ /* 0x000e240000201800 */
[----:B0-----:R-:W-:Y:S01]  /*57b0*/  DFMA R18, R20, 0.5, R18 ;  /* 0x3fe000001412782b */ /* 0x001fe20000000012 */
[C---:B------:R-:W-:Y:S01]  /*57c0*/  LOP3.LUT R20, R22.reuse, 0x1, RZ, 0xc0, !PT ;  /* 0x0000000116147812 */ /* 0x040fe200078ec0ff */
[----:B------:R-:W-:Y:S01]  /*57d0*/  FADD R21, R5, UR7 ;  /* 0x0000000705157e21 */ /* 0x000fe20008000000 */
[----:B------:R-:W-:Y:S02]  /*57e0*/  VIADD R22, R22, 0x1 ;  /* 0x0000000116167836 */ /* 0x000fe40000000000 */
[----:B------:R-:W-:Y:S01]  /*57f0*/  ISETP.NE.U32.AND P0, PT, R20, 0x1, PT ;  /* 0x000000011400780c */ /* 0x000fe20003f05070 */
[----:B------:R-:W0:Y:S02]  /*5800*/  F2F.F32.F64 R11, R18 ;  /* 0x00000012000b7310 */ /* 0x000e240000301000 */
[----:B------:R-:W-:-:S02]  /*5810*/  LOP3.LUT P1, RZ, R22, 0x2, RZ, 0xc0, !PT ;  /* 0x0000000216ff7812 */ /* 0x000fc4000782c0ff */
[----:B------:R-:W-:Y:S02]  /*5820*/  FSEL R26, R23, -0.00019574658654164522886, P0 ;  /* 0xb94d4153171a7808 */ /* 0x000fe40000000000 */
[----:B------:R-:W-:Y:S02]  /*5830*/  FSEL R28, R9, 0.041666727513074874878, !P0 ;  /* 0x3d2aaabb091c7808 */ /* 0x000fe40004000000 */
[----:B------:R-:W1:Y:S01]  /*5840*/  F2F.F64.F32 R20, R21 ;  /* 0x0000001500147310 */ /* 0x000e620000201800 */
[----:B------:R-:W-:Y:S02]  /*5850*/  FSEL R16, R16, 1, !P0 ;  /* 0x3f80000010107808 */ /* 0x000fe40004000000 */
[----:B------:R-:W-:Y:S01]  /*5860*/  FFMA R26, R25, R26, R28 ;  /* 0x0000001a191a7223 */ /* 0x000fe2000000001c */
[----:B------:R-:W-:-:S04]  /*5870*/  FSEL R28, -R10, -0.4999999701976776123, !P0 ;  /* 0xbeffffff0a1c7808 */ /* 0x000fc80004000100 */
[----:B0-----:R-:W0:Y:S01]  /*5880*/  F2F.F64.F32 R18, R11 ;  /* 0x0000000b00127310 */ /* 0x001e220000201800 */
[C---:B------:R-:W-:Y:S01]  /*5890*/  FFMA R26, R25.reuse, R26, R28 ;  /* 0x0000001a191a7223 */ /* 0x040fe2000000001c */
[----:B------:R-:W-:Y:S01]  /*58a0*/  FFMA R25, R25, R16, RZ ;  /* 0x0000001019197223 */ /* 0x000fe200000000ff */
[----:B-1----:R-:W-:-:S03]  /*58b0*/  DMUL R22, R20, UR16 ;  /* 0x0000001014167c28 */ /* 0x002fc60008000000 */
[----:B------:R-:W-:-:S04]  /*58c0*/  FFMA R20, R25, R26, R16 ;  /* 0x0000001a19147223 */ /* 0x000fc80000000010 */
[----:B------:R-:W-:Y:S01]  /*58d0*/  @P1 FADD R20, RZ, -R20 ;  /* 0x80000014ff141221 */ /* 0x000fe20000000000 */
[----:B0-----:R-:W-:Y:S02]  /*58e0*/  DMUL R18, R18, UR10 ;  /* 0x0000000a12127c28 */ /* 0x001fe40008000000 */
[----:B------:R-:W0:Y:S06]  /*58f0*/  F2F.F32.F64 R22, R22 ;  /* 0x0000001600167310 */ /* 0x000e2c0000301000 */
[----:B------:R-:W-:Y:S02]  /*5900*/  DFMA R14, R14, UR12, -R18 ;  /* 0x0000000c0e0e7c2b */ /* 0x000fe40008000812 */
[----:B------:R-:W1:Y:S01]  /*5910*/  F2F.F64.F32 R20, R20 ;  /* 0x0000001400147310 */ /* 0x000e620000201800 */
[C---:B0-----:R-:W-:Y:S01]  /*5920*/  FMUL R25, R22.reuse, 0.63661974668502807617 ;  /* 0x3f22f98316197820 */ /* 0x041fe20000400000 */
[----:B------:R-:W-:-:S06]  /*5930*/  FSETP.GE.AND P0, PT, |R22|, 105615, PT ;  /* 0x47ce47801600780b */ /* 0x000fcc0003f06200 */
[----:B------:R-:W0:Y:S01]  /*5940*/  F2I.NTZ R25, R25 ;  /* 0x0000001900197305 */ /* 0x000e220000203100 */
[----:B-1----:R-:W-:-:S08]  /*5950*/  DFMA R14, R20, -UR14, R14 ;  /* 0x8000000e140e7c2b */ /* 0x002fd0000800000e */
[----:B------:R-:W-:Y:S01]  /*5960*/  DADD R14, R14, UR10 ;  /* 0x0000000a0e0e7e29 */ /* 0x000fe20008000000 */
[----:B0-----:R-:W-:-:S05]  /*5970*/  I2FP.F32.S32 R19, R25 ;  /* 0x0000001900137245 */ /* 0x001fca0000201400 */
[----:B------:R0:W1:Y:S01]  /*5980*/  F2F.F32.F64 R16, R14 ;  /* 0x0000000e00107310 */ /* 0x0000620000301000 */
        /* <DEDUP_REMOVED lines=13> */
.L_x_54:
        /* <DEDUP_REMOVED lines=41> */
[----:B0-2---:R-:W-:-:S07]  /*5cf0*/  FSEL R20, -R18, R18, !P1 ;  /* 0x0000001212147208 */ /* 0x005fce0004800100 */
.L_x_53:
[----:B------:R-:W-:Y:S05]  /*5d00*/  BSYNC.RECONVERGENT B0 ;  /* 0x0000000000007941 */ /* 0x000fea0003800200 */
.L_x_52:
[----:B------:R-:W-:Y:S01]  /*5d10*/  FFMA R21, R11, UR7, R0 ;  /* 0x000000070b157c23 */ /* 0x000fe20008000000 */
[----:B------:R-:W-:Y:S01]  /*5d20*/  FMUL R18, R20, R20 ;  /* 0x0000001414127220 */ /* 0x000fe20000400000 */
[C---:B------:R-:W-:Y:S01]  /*5d30*/  LOP3.LUT R11, R25.reuse, 0x1, RZ, 0xc0, !PT ;  /* 0x00000001190b7812 */ /* 0x040fe200078ec0ff */
[----:B------:R-:W-:Y:S01]  /*5d40*/  VIADD R25, R25, 0x1 ;  /* 0x0000000119197836 */ /* 0x000fe20000000000 */
[----:B------:R-:W0:Y:S01]  /*5d50*/  F2F.F64.F32 R14, R21 ;  /* 0x00000015000e7310 */ /* 0x000e220000201800 */
[----:B------:R-:W-:Y:S01]  /*5d60*/  FFMA R19, R18, R6, -0.0013887860113754868507 ;  /* 0xbab607ed12137423 */ /* 0x000fe20000000006 */
[----:B------:R-:W-:Y:S01]  /*5d70*/  ISETP.NE.U32.AND P0, PT, R11, 0x1, PT ;  /* 0x000000010b00780c */ /* 0x000fe20003f05070 */
[----:B------:R-:W-:Y:S01]  /*5d80*/  BSSY.RECONVERGENT B0, `(.L_x_55) ;  /* 0x0000049000007945 */ /* 0x000fe20003800200 */
[----:B------:R-:W-:Y:S02]  /*5d90*/  LOP3.LUT P1, RZ, R25, 0x2, RZ, 0xc0, !PT ;  /* 0x0000000219ff7812 */ /* 0x000fe4000782c0ff */
[----:B------:R-:W-:-:S02]  /*5da0*/  FSEL R19, R19, -0.00019574658654164522886, P0 ;  /* 0xb94d415313137808 */ /* 0x000fc40000000000 */
[----:B------:R-:W-:-:S05]  /*5db0*/  FSEL R11, R9, 0.041666727513074874878, !P0 ;  /* 0x3d2aaabb090b7808 */ /* 0x000fca0004000000 */
[----:B------:R-:W-:Y:S01]  /*5dc0*/  FFMA R19, R18, R19, R11 ;  /* 0x0000001312137223 */ /* 0x000fe2000000000b */
[----:B------:R-:W-:Y:S01]  /*5dd0*/  FSEL R11, R20, 1, !P0 ;  /* 0x3f800000140b7808 */ /* 0x000fe20004000000 */
[----:B0-----:R-:W-:-:S06]  /*5de0*/  DMUL R14, R14, UR18 ;  /* 0x000000120e0e7c28 */ /* 0x001fcc0008000000 */
[----:B------:R0:W2:Y:S02]  /*5df0*/  F2F.F32.F64 R23, R14 ;  /* 0x0000000e00177310 */ /* 0x0000a40000301000 */
[----:B0-----:R-:W-:Y:S01]  /*5e00*/  FSEL R14, -R10, -0.4999999701976776123, !P0 ;  /* 0xbeffffff0a0e7808 */ /* 0x001fe20004000100 */
[----:B--2---:R-:W-:-:S04]  /*5e10*/  FMUL R26, R23, 0.63661974668502807617 ;  /* 0x3f22f983171a7820 */ /* 0x004fc80000400000 */
[C---:B------:R-:W-:Y:S01]  /*5e20*/  FFMA R14, R18.reuse, R19, R14 ;  /* 0x00000013120e7223 */ /* 0x040fe2000000000e */
[----:B------:R-:W-:Y:S01]  /*5e30*/  FFMA R18, R18, R11, RZ ;  /* 0x0000000b12127223 */ /* 0x000fe200000000ff */
[----:B------:R-:W-:Y:S01]  /*5e40*/  FSETP.GE.AND P0, PT, |R23|, 105615, PT ;  /* 0x47ce47801700780b */ /* 0x000fe20003f06200 */
[----:B------:R-:W0:Y:S02]  /*5e50*/  F2I.NTZ R26, R26 ;  /* 0x0000001a001a7305 */ /* 0x000e240000203100 */
[----:B------:R-:W-:-:S04]  /*5e60*/  FFMA R14, R18, R14, R11 ;  /* 0x0000000e120e7223 */ /* 0x000fc8000000000b */
[----:B------:R-:W-:-:S06]  /*5e70*/  @P1 FADD R14, RZ, -R14 ;  /* 0x8000000eff0e1221 */ /* 0x000fcc0000000000 */
[----:B------:R-:W2:Y:S01]  /*5e80*/  F2F.F64.F32 R14, R14 ;  /* 0x0000000e000e7310 */ /* 0x000ea20000201800 */
[----:B0-----:R-:W-:-:S05]  /*5e90*/  I2FP.F32.S32 R18, R26 ;  /* 0x0000001a00127245 */ /* 0x001fca0000201400 */
[----:B------:R-:W-:-:S04]  /*5ea0*/  FFMA R11, R18, -1.5707962512969970703, R23 ;  /* 0xbfc90fda120b7823 */ /* 0x000fc80000000017 */
[----:B------:R-:W-:-:S04]  /*5eb0*/  FFMA R11, R18, -7.5497894158615963534e-08, R11 ;  /* 0xb3a22168120b7823 */ /* 0x000fc8000000000b */
[----:B------:R-:W-:Y:S01]  /*5ec0*/  FFMA R11, R18, -5.3903029534742383927e-15, R11 ;  /* 0xa7c234c5120b7823 */ /* 0x000fe2000000000b */
[----:B--2---:R-:W-:Y:S06]  /*5ed0*/  @!P0 BRA `(.L_x_56) ;  /* 0x0000000000cc8947 */ /* 0x004fec0003800000 */
        /* <DEDUP_REMOVED lines=9> */
.L_x_57:
        /* <DEDUP_REMOVED lines=42> */
.L_x_56:
[----:B------:R-:W-:Y:S05]  /*6210*/  BSYNC.RECONVERGENT B0 ;  /* 0x0000000000007941 */ /* 0x000fea0003800200 */
.L_x_55:
[----:B------:R-:W-:Y:S01]  /*6220*/  FMUL R23, R11, R11 ;  /* 0x0000000b0b177220 */ /* 0x000fe20000400000 */
[C---:B------:R-:W-:Y:S01]  /*6230*/  LOP3.LUT R18, R26.reuse, 0x1, RZ, 0xc0, !PT ;  /* 0x000000011a127812 */ /* 0x040fe200078ec0ff */
[----:B------:R-:W-:Y:S02]  /*6240*/  VIADD R26, R26, 0x1 ;  /* 0x000000011a1a7836 */ /* 0x000fe40000000000 */
[----:B-1----:R-:W-:Y:S01]  /*6250*/  FFMA R25, R16, UR7, R3 ;  /* 0x0000000710197c23 */ /* 0x002fe20008000003 */
[----:B------:R-:W-:Y:S01]  /*6260*/  FFMA R6, R23, R6, -0.0013887860113754868507 ;  /* 0xbab607ed17067423 */ /* 0x000fe20000000006 */
[----:B------:R-:W-:Y:S01]  /*6270*/  ISETP.NE.U32.AND P0, PT, R18, 0x1, PT ;  /* 0x000000011200780c */ /* 0x000fe20003f05070 */
[----:B------:R-:W-:Y:S01]  /*6280*/  FMUL R28, R17, UR7 ;  /* 0x00000007111c7c20 */ /* 0x000fe20008400000 */
[----:B------:R-:W-:Y:S01]  /*6290*/  LOP3.LUT P1, RZ, R26, 0x2, RZ, 0xc0, !PT ;  /* 0x000000021aff7812 */ /* 0x000fe2000782c0ff */
[----:B------:R-:W0:Y:S01]  /*62a0*/  F2F.F64.F32 R20, R25 ;  /* 0x0000001900147310 */ /* 0x000e220000201800 */
[----:B------:R-:W-:Y:S01]  /*62b0*/  FSEL R22, R9, 0.041666727513074874878, !P0 ;  /* 0x3d2aaabb09167808 */ /* 0x000fe20004000000 */
[----:B------:R-:W-:Y:S01]  /*62c0*/  FMUL R9, R24, UR7 ;  /* 0x0000000718097c20 */ /* 0x000fe20008400000 */
[----:B------:R-:W-:Y:S01]  /*62d0*/  FSEL R6, R6, -0.00019574658654164522886, P0 ;  /* 0xb94d415306067808 */ /* 0x000fe20000000000 */
[----:B------:R-:W1:Y:S01]  /*62e0*/  LDCU UR5, c[0x3][0x48] ;  /* 0x00c00900ff0577ac */ /* 0x000e620008000800 */
[----:B------:R-:W-:Y:S01]  /*62f0*/  FSEL R10, -R10, -0.4999999701976776123, !P0 ;  /* 0xbeffffff0a0a7808 */ /* 0x000fe20004000100 */
[----:B------:R-:W-:Y:S01]  /*6300*/  FFMA R17, R17, 2, R24 ;  /* 0x4000000011117823 */ /* 0x000fe20000000018 */
[----:B------:R-:W-:-:S02]  /*6310*/  VIADD R4, R4, 0x1 ;  /* 0x0000000104047836 */ /* 0x000fc40000000000 */
[----:B------:R-:W-:Y:S01]  /*6320*/  FFMA R22, R23, R6, R22 ;  /* 0x0000000617167223 */ /* 0x000fe20000000016 */
[----:B------:R-:W-:Y:S01]  /*6330*/  FSEL R6, R11, 1, !P0 ;  /* 0x3f8000000b067808 */ /* 0x000fe20004000000 */
[----:B------:R-:W-:Y:S01]  /*6340*/  F2F.F64.F32 R18, R3 ;  /* 0x0000000300127310 */ /* 0x000fe20000201800 */
[----:B------:R-:W-:Y:S01]  /*6350*/  UIADD3 UR4, UPT, UPT, UR4, 0x1, URZ ;  /* 0x0000000104047890 */ /* 0x000fe2000fffe0ff */
[C---:B------:R-:W-:Y:S01]  /*6360*/  FFMA R22, R23.reuse, R22, R10 ;  /* 0x0000001617167223 */ /* 0x040fe2000000000a */
[----:B------:R-:W-:Y:S01]  /*6370*/  FFMA R17, R16, 2, R17 ;  /* 0x4000000010117823 */ /* 0x000fe20000000011 */
[----:B------:R-:W-:Y:S01]  /*6380*/  FFMA R23, R23, R6, RZ ;  /* 0x0000000617177223 */ /* 0x000fe200000000ff */
[----:B0-----:R-:W-:-:S03]  /*6390*/  DMUL R20, R20, UR10 ;  /* 0x0000000a14147c28 */ /* 0x001fc60008000000 */
[----:B------:R-:W-:Y:S01]  /*63a0*/  FFMA R6, R23, R22, R6 ;  /* 0x0000001617067223 */ /* 0x000fe20000000006 */
[----:B------:R-:W0:Y:S03]  /*63b0*/  F2F.F64.F32 R10, R9 ;  /* 0x00000009000a7310 */ /* 0x000e260000201800 */
[----:B------:R-:W-:Y:S01]  /*63c0*/  @P1 FADD R6, RZ, -R6 ;  /* 0x80000006ff061221 */ /* 0x000fe20000000000 */
[----:B------:R-:W-:Y:S01]  /*63d0*/  DFMA R14, R14, UR12, -R20 ;  /* 0x0000000c0e0e7c2b */ /* 0x000fe20008000814 */
[----:B-1----:R-:W-:-:S03]  /*63e0*/  UISETP.NE.AND UP0, UPT, UR4, UR5, UPT ;  /* 0x000000050400728c */ /* 0x002fc6000bf05270 */
[----:B------:R-:W1:Y:S01]  /*63f0*/  F2F.F64.F32 R26, R6 ;  /* 0x00000006001a7310 */ /* 0x000e620000201800 */
[----:B0-----:R-:W-:-:S07]  /*6400*/  DFMA R10, R10, 0.5, R18 ;  /* 0x3fe000000a0a782b */ /* 0x001fce0000000012 */
[----:B------:R-:W0:Y:S01]  /*6410*/  F2F.F64.F32 R22, R28 ;  /* 0x0000001c00167310 */ /* 0x000e220000201800 */
[----:B-1----:R-:W-:-:S07]  /*6420*/  DFMA R14, R26, -UR14, R14 ;  /* 0x8000000e1a0e7c2b */ /* 0x002fce000800000e */
[----:B------:R-:W1:Y:S01]  /*6430*/  F2F.F32.F64 R10, R10 ;  /* 0x0000000a000a7310 */ /* 0x000e620000301000 */
[----:B0-----:R-:W-:Y:S02]  /*6440*/  DFMA R22, R22, 0.5, R18 ;  /* 0x3fe000001616782b */ /* 0x001fe40000000012 */
[----:B------:R-:W-:Y:S01]  /*6450*/  DADD R18, R14, UR10 ;  /* 0x0000000a0e127e29 */ /* 0x000fe20008000000 */
[----:B-1----:R-:W-:-:S07]  /*6460*/  FFMA R9, R10, 2, R3 ;  /* 0x400000000a097823 */ /* 0x002fce0000000003 */
[----:B------:R-:W0:Y:S08]  /*6470*/  F2F.F32.F64 R22, R22 ;  /* 0x0000001600167310 */ /* 0x000e300000301000 */
[----:B------:R-:W1:Y:S01]  /*6480*/  F2F.F32.F64 R18, R18 ;  /* 0x0000001200127310 */ /* 0x000e620000301000 */
[----:B0-----:R-:W-:-:S04]  /*6490*/  FFMA R6, R22, 2, R9 ;  /* 0x4000000016067823 */ /* 0x001fc80000000009 */
[----:B------:R-:W-:Y:S01]  /*64a0*/  FADD R11, R25, R6 ;  /* 0x00000006190b7221 */ /* 0x000fe20000000000 */
[----:B-1----:R-:W-:Y:S01]  /*64b0*/  FADD R15, R18, R17 ;  /* 0x00000011120f7221 */ /* 0x002fe20000000000 */
[----:B------:R-:W-:Y:S06]  /*64c0*/  BRA.U UP0, `(.L_x_58) ;  /* 0xffffffcd003c7547 */ /* 0x000fec000b83ffff */
.L_x_25:
[----:B------:R-:W0:Y:S08]  /*64d0*/  I2F.F64 R8, R8 ;  /* 0x0000000800087312 */ /* 0x000e300000201c00 */
[----:B------:R-:W1:Y:S01]  /*64e0*/  F2F.F64.F32 R4, R5 ;  /* 0x0000000500047310 */ /* 0x000e620000201800 */
[----:B0-----:R-:W-:Y:S07]  /*64f0*/  STG.E.64 desc[UR8][R12.64], R8 ;  /* 0x000000080c007986 */ /* 0x001fee000c101b08 */
[----:B------:R-:W0:Y:S01]  /*6500*/  F2F.F64.F32 R10, R3 ;  /* 0x00000003000a7310 */ /* 0x000e220000201800 */
[----:B-1----:R-:W-:Y:S07]  /*6510*/  STG.E.64 desc[UR8][R12.64+0x8], R4 ;  /* 0x000008040c007986 */ /* 0x002fee000c101b08 */
        /* <DEDUP_REMOVED lines=8> */
[----:B---3--:R-:W1:Y:S01]  /*65a0*/  F2F.F64.F32 R6, R7 ;  /* 0x0000000700067310 */ /* 0x008e620000201800 */
[----:B0-----:R-:W-:Y:S04]  /*65b0*/  STG.E.64 desc[UR8][R12.64+0x30], R18 ;  /* 0x000030120c007986 */ /* 0x001fe8000c101b08 */
[----:B-1----:R-:W-:Y:S01]  /*65c0*/  STG.E.64 desc[UR8][R12.64+0x38], R6 ;  /* 0x000038060c007986 */ /* 0x002fe2000c101b08 */
[----:B------:R-:W-:Y:S05]  /*65d0*/  EXIT ;  /* 0x000000000000794d */ /* 0x000fea0003800000 */
        .weak           $__internal_0_$__cuda_sm20_div_rn_f64_full
        .type           $__internal_0_$__cuda_sm20_div_rn_f64_full,@function
        .size           $__internal_0_$__cuda_sm20_div_rn_f64_full,($__internal_1_$__cuda_sm3x_div_rn_noftz_f32_slowpath - $__internal_0_$__cuda_sm20_div_rn_f64_full)
$__internal_0_$__cuda_sm20_div_rn_f64_full:
[C---:B------:R-:W-:Y:S01]  /*65e0*/  FSETP.GEU.AND P0, PT, |R17|.reuse, 1.469367938527859385e-39, PT ;  /* 0x001000001100780b */ /* 0x040fe20003f0e200 */
[----:B------:R-:W-:Y:S01]  /*65f0*/  IMAD.MOV.U32 R20, RZ, RZ, 0x1 ;  /* 0x00000001ff147424 */ /* 0x000fe200078e00ff */
[----:B------:R-:W-:Y:S01]  /*6600*/  LOP3.LUT R14, R17, 0x800fffff, RZ, 0xc0, !PT ;  /* 0x800fffff110e7812 */ /* 0x000fe200078ec0ff */
[----:B------:R-:W-:Y:S01]  /*6610*/  BSSY.RECONVERGENT B1, `(.L_x_59) ;  /* 0x0000055000017945 */ /* 0x000fe20003800200 */
[C---:B------:R-:W-:Y:S02]  /*6620*/  FSETP.GEU.AND P2, PT, |R19|.reuse, 1.469367938527859385e-39, PT ;  /* 0x001000001300780b */ /* 0x040fe40003f4e200 */
[----:B------:R-:W-:Y:S01]  /*6630*/  LOP3.LUT R15, R14, 0x3ff00000, RZ, 0xfc, !PT ;  /* 0x3ff000000e0f7812 */ /* 0x000fe200078efcff */
[----:B------:R-:W-:Y:S01]  /*6640*/  IMAD.MOV.U32 R14, RZ, RZ, R16 ;  /* 0x000000ffff0e7224 */ /* 0x000fe200078e0010 */
[----:B------:R-:W-:Y:S02]  /*6650*/  LOP3.LUT R33, R19, 0x7ff00000, RZ, 0xc0, !PT ;  /* 0x7ff0000013217812 */ /* 0x000fe400078ec0ff */
[----:B------:R-:W-:-:S03]  /*6660*/  LOP3.LUT R34, R17, 0x7ff00000, RZ, 0xc0, !PT ;  /* 0x7ff0000011227812 */ /* 0x000fc600078ec0ff */
[----:B------:R-:W-:Y:S01]  /*6670*/  @!P0 DMUL R14, R16, 8.98846567431157953865e+307 ;  /* 0x7fe00000100e8828 */ /* 0x000fe20000000000 */
[----:B------:R-:W-:-:S03]  /*6680*/  ISETP.GE.U32.AND P1, PT, R33, R34, PT ;  /* 0x000000222100720c */ /* 0x000fc60003f26070 */
[----:B------:R-:W-:Y:S02]  /*6690*/  @!P2 LOP3.LUT R22, R17, 0x7ff00000, RZ, 0xc0, !PT ;  /* 0x7ff000001116a812 */ /* 0x000fe400078ec0ff */
[----:B------:R-:W0:Y:S02]  /*66a0*/  MUFU.RCP64H R21, R15 ;  /* 0x0000000f00157308 */ /* 0x000e240000001800 */
[----:B------:R-:W-:Y:S01]  /*66b0*/  @!P2 ISETP.GE.U32.AND P3, PT, R33, R22, PT ;  /* 0x000000162100a20c */ /* 0x000fe20003f66070 */
[----:B------:R-:W-:Y:S01]  /*66c0*/  IMAD.MOV.U32 R22, RZ, RZ, 0x1ca00000 ;  /* 0x1ca00000ff167424 */ /* 0x000fe200078e00ff */
[----:B------:R-:W-:-:S04]  /*66d0*/  @!P0 LOP3.LUT R34, R15, 0x7ff00000, RZ, 0xc0, !PT ;  /* 0x7ff000000f228812 */ /* 0x000fc800078ec0ff */
[----:B------:R-:W-:-:S04]  /*66e0*/  @!P2 SEL R23, R22, 0x63400000, !P3 ;  /* 0x634000001617a807 */ /* 0x000fc80005800000 */
[----:B------:R-:W-:-:S04]  /*66f0*/  @!P2 LOP3.LUT R26, R23, 0x80000000, R19, 0xf8, !PT ;  /* 0x80000000171aa812 */ /* 0x000fc800078ef813 */
[----:B------:R-:W-:Y:S01]  /*6700*/  @!P2 LOP3.LUT R27, R26, 0x100000, RZ, 0xfc, !PT ;  /* 0x001000001a1ba812 */ /* 0x000fe200078efcff */
[----:B0-----:R-:W-:Y:S01]  /*6710*/  DFMA R24, R20, -R14, 1 ;  /* 0x3ff000001418742b */ /* 0x001fe2000000080e */
[----:B------:R-:W-:-:S07]  /*6720*/  @!P2 IMAD.MOV.U32 R26, RZ, RZ, RZ ;  /* 0x000000ffff1aa224 */ /* 0x000fce00078e00ff */
[----:B------:R-:W-:-:S08]  /*6730*/  DFMA R24, R24, R24, R24 ;  /* 0x000000181818722b */ /* 0x000fd00000000018 */
[----:B------:R-:W-:Y:S01]  /*6740*/  DFMA R24, R20, R24, R20 ;  /* 0x000000181418722b */ /* 0x000fe20000000014 */
[----:B------:R-:W-:Y:S01]  /*6750*/  SEL R21, R22, 0x63400000, !P1 ;  /* 0x6340000016157807 */ /* 0x000fe20004800000 */
[----:B------:R-:W-:-:S03]  /*6760*/  IMAD.MOV.U32 R20, RZ, RZ, R18 ;  /* 0x000000ffff147224 */ /* 0x000fc600078e0012 */
[----:B------:R-:W-:-:S03]  /*6770*/  LOP3.LUT R21, R21, 0x800fffff, R19, 0xf8, !PT ;  /* 0x800fffff15157812 */ /* 0x000fc600078ef813 */
[----:B------:R-:W-:-:S03]  /*6780*/  DFMA R22, R24, -R14, 1 ;  /* 0x3ff000001816742b */ /* 0x000fc6000000080e */
[----:B------:R-:W-:-:S05]  /*6790*/  @!P2 DFMA R20, R20, 2, -R26 ;  /* 0x400000001414a82b */ /* 0x000fca000000081a */
[----:B------:R-:W-:-:S08]  /*67a0*/  DFMA R22, R24, R22, R24 ;  /* 0x000000161816722b */ /* 0x000fd00000000018 */
[----:B------:R-:W-:-:S08]  /*67b0*/  DMUL R24, R22, R20 ;  /* 0x0000001416187228 */ /* 0x000fd00000000000 */
[----:B------:R-:W-:-:S08]  /*67c0*/  DFMA R26, R24, -R14, R20 ;  /* 0x8000000e181a722b */ /* 0x000fd00000000014 */
[----:B------:R-:W-:Y:S01]  /*67d0*/  DFMA R26, R22, R26, R24 ;  /* 0x0000001a161a722b */ /* 0x000fe20000000018 */
[----:B------:R-:W-:Y:S01]  /*67e0*/  IMAD.MOV.U32 R24, RZ, RZ, R33 ;  /* 0x000000ffff187224 */ /* 0x000fe200078e0021 */
[----:B------:R-:W-:-:S05]  /*67f0*/  @!P2 LOP3.LUT R24, R21, 0x7ff00000, RZ, 0xc0, !PT ;  /* 0x7ff000001518a812 */ /* 0x000fca00078ec0ff */
[----:B------:R-:W-:-:S05]  /*6800*/  VIADD R22, R24, 0xffffffff ;  /* 0xffffffff18167836 */ /* 0x000fca0000000000 */
[----:B------:R-:W-:Y:S01]  /*6810*/  ISETP.GT.U32.AND P0, PT, R22, 0x7feffffe, PT ;  /* 0x7feffffe1600780c */ /* 0x000fe20003f04070 */
[----:B------:R-:W-:-:S05]  /*6820*/  VIADD R22, R34, 0xffffffff ;  /* 0xffffffff22167836 */ /* 0x000fca0000000000 */
[----:B------:R-:W-:-:S13]  /*6830*/  ISETP.GT.U32.OR P0, PT, R22, 0x7feffffe, P0 ;  /* 0x7feffffe1600780c */ /* 0x000fda0000704470 */
[----:B------:R-:W-:Y:S05]  /*6840*/  @P0 BRA `(.L_x_60) ;  /* 0x0000000000700947 */ /* 0x000fea0003800000 */
[----:B------:R-:W-:Y:S01]  /*6850*/  LOP3.LUT R22, R17, 0x7ff00000, RZ, 0xc0, !PT ;  /* 0x7ff0000011167812 */ /* 0x000fe200078ec0ff */
[----:B------:R-:W-:-:S03]  /*6860*/  IMAD.MOV.U32 R19, RZ, RZ, 0x1ca00000 ;  /* 0x1ca00000ff137424 */ /* 0x000fc600078e00ff */
[CC--:B------:R-:W-:Y:S02]  /*6870*/  VIADDMNMX R18, R33.reuse, -R22.reuse, 0xb9600000, !PT ;  /* 0xb960000021127446 */ /* 0x0c0fe40007800916 */
[----:B------:R-:W-:Y:S02]  /*6880*/  ISETP.GE.U32.AND P0, PT, R33, R22, PT ;  /* 0x000000162100720c */ /* 0x000fe40003f06070 */
[----:B------:R-:W-:Y:S02]  /*6890*/  VIMNMX R18, PT, PT, R18, 0x46a00000, PT ;  /* 0x46a0000012127848 */ /* 0x000fe40003fe0100 */
[----:B------:R-:W-:-:S05]  /*68a0*/  SEL R19, R19, 0x63400000, !P0 ;  /* 0x6340000013137807 */ /* 0x000fca0004000000 */
[----:B------:R-:W-:Y:S02]  /*68b0*/  IMAD.IADD R24, R18, 0x1, -R19 ;  /* 0x0000000112187824 */ /* 0x000fe400078e0a13 */
[----:B------:R-:W-:Y:S02]  /*68c0*/  IMAD.MOV.U32 R18, RZ, RZ, RZ ;  /* 0x000000ffff127224 */ /* 0x000fe400078e00ff */
[----:B------:R-:W-:-:S06]  /*68d0*/  VIADD R19, R24, 0x7fe00000 ;  /* 0x7fe0000018137836 */ /* 0x000fcc0000000000 */
[----:B------:R-:W-:-:S10]  /*68e0*/  DMUL R22, R26, R18 ;  /* 0x000000121a167228 */ /* 0x000fd40000000000 */
[----:B------:R-:W-:-:S13]  /*68f0*/  FSETP.GTU.AND P0, PT, |R23|, 1.469367938527859385e-39, PT ;  /* 0x001000001700780b */ /* 0x000fda0003f0c200 */
[----:B------:R-:W-:Y:S05]  /*6900*/  @P0 BRA `(.L_x_61) ;  /* 0x0000000000940947 */ /* 0x000fea0003800000 */
[----:B------:R-:W-:Y:S01]  /*6910*/  DFMA R14, R26, -R14, R20 ;  /* 0x8000000e1a0e722b */ /* 0x000fe20000000014 */
[----:B------:R-:W-:-:S09]  /*6920*/  IMAD.MOV.U32 R18, RZ, RZ, RZ ;  /* 0x000000ffff127224 */ /* 0x000fd200078e00ff */
[C---:B------:R-:W-:Y:S02]  /*6930*/  FSETP.NEU.AND P0, PT, R15.reuse, RZ, PT ;  /* 0x000000ff0f00720b */ /* 0x040fe40003f0d000 */
[----:B------:R-:W-:-:S04]  /*6940*/  LOP3.LUT R17, R15, 0x80000000, R17, 0x48, !PT ;  /* 0x800000000f117812 */ /* 0x000fc800078e4811 */
[----:B------:R-:W-:-:S07]  /*6950*/  LOP3.LUT R19, R17, R19, RZ, 0xfc, !PT ;  /* 0x0000001311137212 */ /* 0x000fce00078efcff */
[----:B------:R-:W-:Y:S05]  /*6960*/  @!P0 BRA `(.L_x_61) ;  /* 0x00000000007c8947 */ /* 0x000fea0003800000 */
[----:B------:R-:W-:Y:S01]  /*6970*/  IMAD.MOV R15, RZ, RZ, -R24 ;  /* 0x000000ffff0f7224 */ /* 0x000fe200078e0a18 */
[----:B------:R-:W-:Y:S01]  /*6980*/  DMUL.RP R18, R26, R18 ;  /* 0x000000121a127228 */ /* 0x000fe20000008000 */
[----:B------:R-:W-:-:S06]  /*6990*/  IMAD.MOV.U32 R14, RZ, RZ, RZ ;  /* 0x000000ffff0e7224 */ /* 0x000fcc00078e00ff */
[----:B------:R-:W-:-:S03]  /*69a0*/  DFMA R14, R22, -R14, R26 ;  /* 0x8000000e160e722b */ /* 0x000fc6000000001a */
[----:B------:R-:W-:-:S03]  /*69b0*/  LOP3.LUT R17, R19, R17, RZ, 0x3c, !PT ;  /* 0x0000001113117212 */ /* 0x000fc600078e3cff */
[----:B------:R-:W-:-:S04]  /*69c0*/  IADD3 R14, PT, PT, -R24, -0x43300000, RZ ;  /* 0xbcd00000180e7810 */ /* 0x000fc80007ffe1ff */
[----:B------:R-:W-:-:S04]  /*69d0*/  FSETP.NEU.AND P0, PT, |R15|, R14, PT ;  /* 0x0000000e0f00720b */ /* 0x000fc80003f0d200 */
[----:B------:R-:W-:Y:S02]  /*69e0*/  FSEL R22, R18, R22, !P0 ;  /* 0x0000001612167208 */ /* 0x000fe40004000000 */
[----:B------:R-:W-:Y:S01]  /*69f0*/  FSEL R23, R17, R23, !P0 ;  /* 0x0000001711177208 */ /* 0x000fe20004000000 */
[----:B------:R-:W-:Y:S06]  /*6a00*/  BRA `(.L_x_61) ;  /* 0x0000000000547947 */ /* 0x000fec0003800000 */
.L_x_60:
[----:B------:R-:W-:-:S14]  /*6a10*/  DSETP.NAN.AND P0, PT, R18, R18, PT ;  /* 0x000000121200722a */ /* 0x000fdc0003f08000 */
[----:B------:R-:W-:Y:S05]  /*6a20*/  @P0 BRA `(.L_x_62) ;  /* 0x0000000000440947 */ /* 0x000fea0003800000 */
[----:B------:R-:W-:-:S14]  /*6a30*/  DSETP.NAN.AND P0, PT, R16, R16, PT ;  /* 0x000000101000722a */ /* 0x000fdc0003f08000 */
[----:B------:R-:W-:Y:S05]  /*6a40*/  @P0 BRA `(.L_x_63) ;  /* 0x0000000000300947 */ /* 0x000fea0003800000 */
[----:B------:R-:W-:Y:S01]  /*6a50*/  ISETP.NE.AND P0, PT, R24, R34, PT ;  /* 0x000000221800720c */ /* 0x000fe20003f05270 */
[----:B------:R-:W-:Y:S02]  /*6a60*/  IMAD.MOV.U32 R22, RZ, RZ, 0x0 ;  /* 0x00000000ff167424 */ /* 0x000fe400078e00ff */
[----:B------:R-:W-:-:S10]  /*6a70*/  IMAD.MOV.U32 R23, RZ, RZ, -0x80000 ;  /* 0xfff80000ff177424 */ /* 0x000fd400078e00ff */
[----:B------:R-:W-:Y:S05]  /*6a80*/  @!P0 BRA `(.L_x_61) ;  /* 0x0000000000348947 */ /* 0x000fea0003800000 */
[----:B------:R-:W-:Y:S02]  /*6a90*/  ISETP.NE.AND P0, PT, R24, 0x7ff00000, PT ;  /* 0x7ff000001800780c */ /* 0x000fe40003f05270 */
[----:B------:R-:W-:Y:S02]  /*6aa0*/  LOP3.LUT R23, R19, 0x80000000, R17, 0x48, !PT ;  /* 0x8000000013177812 */ /* 0x000fe400078e4811 */
[----:B------:R-:W-:-:S13]  /*6ab0*/  ISETP.EQ.OR P0, PT, R34, RZ, !P0 ;  /* 0x000000ff2200720c */ /* 0x000fda0004702670 */
[----:B------:R-:W-:Y:S01]  /*6ac0*/  @P0 LOP3.LUT R14, R23, 0x7ff00000, RZ, 0xfc, !PT ;  /* 0x7ff00000170e0812 */ /* 0x000fe200078efcff */
[----:B------:R-:W-:Y:S02]  /*6ad0*/  @!P0 IMAD.MOV.U32 R22, RZ, RZ, RZ ;  /* 0x000000ffff168224 */ /* 0x000fe400078e00ff */
[----:B------:R-:W-:Y:S02]  /*6ae0*/  @P0 IMAD.MOV.U32 R22, RZ, RZ, RZ ;  /* 0x000000ffff160224 */ /* 0x000fe400078e00ff */
[----:B------:R-:W-:Y:S01]  /*6af0*/  @P0 IMAD.MOV.U32 R23, RZ, RZ, R14 ;  /* 0x000000ffff170224 */ /* 0x000fe200078e000e */
[----:B------:R-:W-:Y:S06]  /*6b00*/  BRA `(.L_x_61) ;  /* 0x0000000000147947 */ /* 0x000fec0003800000 */
.L_x_63:
[----:B------:R-:W-:Y:S01]  /*6b10*/  LOP3.LUT R23, R17, 0x80000, RZ, 0xfc, !PT ;  /* 0x0008000011177812 */ /* 0x000fe200078efcff */
[----:B------:R-:W-:Y:S01]  /*6b20*/  IMAD.MOV.U32 R22, RZ, RZ, R16 ;  /* 0x000000ffff167224 */ /* 0x000fe200078e0010 */
[----:B------:R-:W-:Y:S06]  /*6b30*/  BRA `(.L_x_61) ;  /* 0x0000000000087947 */ /* 0x000fec0003800000 */
.L_x_62:
[----:B------:R-:W-:Y:S01]  /*6b40*/  LOP3.LUT R23, R19, 0x80000, RZ, 0xfc, !PT ;  /* 0x0008000013177812 */ /* 0x000fe200078efcff */
[----:B------:R-:W-:-:S07]  /*6b50*/  IMAD.MOV.U32 R22, RZ, RZ, R18 ;  /* 0x000000ffff167224 */ /* 0x000fce00078e0012 */
.L_x_61:
[----:B------:R-:W-:Y:S05]  /*6b60*/  BSYNC.RECONVERGENT B1 ;  /* 0x0000000000017941 */ /* 0x000fea0003800200 */
.L_x_59:
[----:B------:R-:W-:Y:S02]  /*6b70*/  IMAD.MOV.U32 R14, RZ, RZ, R6 ;  /* 0x000000ffff0e7224 */ /* 0x000fe400078e0006 */
[----:B------:R-:W-:Y:S02]  /*6b80*/  IMAD.MOV.U32 R15, RZ, RZ, 0x0 ;  /* 0x00000000ff0f7424 */ /* 0x000fe400078e00ff */
[----:B------:R-:W-:Y:S02]  /*6b90*/  IMAD.MOV.U32 R16, RZ, RZ, R22 ;  /* 0x000000ffff107224 */ /* 0x000fe400078e0016 */
[----:B------:R-:W-:Y:S01]  /*6ba0*/  IMAD.MOV.U32 R17, RZ, RZ, R23 ;  /* 0x000000ffff117224 */ /* 0x000fe200078e0017 */
[----:B------:R-:W-:Y:S06]  /*6bb0*/  RET.REL.NODEC R14 `(continue_simulation) ;  /* 0xffffff940e107950 */ /* 0x000fec0003c3ffff */
        .weak           $__internal_1_$__cuda_sm3x_div_rn_noftz_f32_slowpath
        .type           $__internal_1_$__cuda_sm3x_div_rn_noftz_f32_slowpath,@function
        .size           $__internal_1_$__cuda_sm3x_div_rn_noftz_f32_slowpath,(.L_x_90 - $__internal_1_$__cuda_sm3x_div_rn_noftz_f32_slowpath)
$__internal_1_$__cuda_sm3x_div_rn_noftz_f32_slowpath:
[----:B------:R-:W-:Y:S01]  /*6bc0*/  SHF.R.U32.HI R17, RZ, 0x17, R10 ;  /* 0x00000017ff117819 */ /* 0x000fe2000001160a */
[----:B------:R-:W-:Y:S01]  /*6bd0*/  BSSY.RECONVERGENT B1, `(.L_x_64) ;  /* 0x0000064000017945 */ /* 0x000fe20003800200 */
[----:B------:R-:W-:Y:S01]  /*6be0*/  SHF.R.U32.HI R6, RZ, 0x17, R11 ;  /* 0x00000017ff067819 */ /* 0x000fe2000001160b */
[----:B------:R-:W-:Y:S01]  /*6bf0*/  IMAD.MOV.U32 R18, RZ, RZ, 0x40c00000 ;  /* 0x40c00000ff127424 */ /* 0x000fe200078e00ff */
[----:B------:R-:W-:Y:S02]  /*6c00*/  LOP3.LUT R17, R17, 0xff, RZ, 0xc0, !PT ;  /* 0x000000ff11117812 */ /* 0x000fe400078ec0ff */
[----:B------:R-:W-:-:S03]  /*6c10*/  LOP3.LUT R22, R6, 0xff, RZ, 0xc0, !PT ;  /* 0x000000ff06167812 */ /* 0x000fc600078ec0ff */
[----:B------:R-:W-:Y:S02]  /*6c20*/  VIADD R19, R17, 0xffffffff ;  /* 0xffffffff11137836 */ /* 0x000fe40000000000 */
[----:B------:R-:W-:-:S03]  /*6c30*/  VIADD R20, R22, 0xffffffff ;  /* 0xffffffff16147836 */ /* 0x000fc60000000000 */
[----:B------:R-:W-:-:S04]  /*6c40*/  ISETP.GT.U32.AND P0, PT, R19, 0xfd, PT ;  /* 0x000000fd1300780c */ /* 0x000fc80003f04070 */
[----:B------:R-:W-:-:S13]  /*6c50*/  ISETP.GT.U32.OR P0, PT, R20, 0xfd, P0 ;  /* 0x000000fd1400780c */ /* 0x000fda0000704470 */
[----:B------:R-:W-:Y:S01]  /*6c60*/  @!P0 IMAD.MOV.U32 R16, RZ, RZ, RZ ;  /* 0x000000ffff108224 */ /* 0x000fe200078e00ff */
[----:B------:R-:W-:Y:S06]  /*6c70*/  @!P0 BRA `(.L_x_65) ;  /* 0x0000000000608947 */ /* 0x000fec0003800000 */
[----:B------:R-:W-:Y:S01]  /*6c80*/  IMAD.MOV.U32 R6, RZ, RZ, 0x40c00000 ;  /* 0x40c00000ff067424 */ /* 0x000fe200078e00ff */
[----:B------:R-:W-:-:S04]  /*6c90*/  FSETP.GTU.FTZ.AND P0, PT, |R11|, +INF , PT ;  /* 0x7f8000000b00780b */ /* 0x000fc80003f1c200 */
[----:B------:R-:W-:-:S04]  /*6ca0*/  FSETP.GTU.FTZ.AND P1, PT, |R6|, +INF , PT ;  /* 0x7f8000000600780b */ /* 0x000fc80003f3c200 */
[----:B------:R-:W-:-:S13]  /*6cb0*/  PLOP3.LUT P0, PT, P0, P1, PT, 0xf8, 0x8f ;  /* 0x00000000008f781c */ /* 0x000fda0000703f70 */
[----:B------:R-:W-:Y:S05]  /*6cc0*/  @P0 BRA `(.L_x_66) ;  /* 0x00000004004c0947 */ /* 0x000fea0003800000 */
[----:B------:R-:W-:-:S13]  /*6cd0*/  LOP3.LUT P0, RZ, R18, 0x7fffffff, R11, 0xc8, !PT ;  /* 0x7fffffff12ff7812 */ /* 0x000fda000780c80b */
[----:B------:R-:W-:Y:S05]  /*6ce0*/  @!P0 BRA `(.L_x_67) ;  /* 0x00000004003c8947 */ /* 0x000fea0003800000 */
[C---:B------:R-:W-:Y:S02]  /*6cf0*/  FSETP.NEU.FTZ.AND P2, PT, |R11|.reuse, +INF , PT ;  /* 0x7f8000000b00780b */ /* 0x040fe40003f5d200 */
[----:B------:R-:W-:Y:S02]  /*6d00*/  FSETP.NEU.FTZ.AND P1, PT, |R6|, +INF , PT ;  /* 0x7f8000000600780b */ /* 0x000fe40003f3d200 */
[----:B------:R-:W-:-:S11]  /*6d10*/  FSETP.NEU.FTZ.AND P0, PT, |R11|, +INF , PT ;  /* 0x7f8000000b00780b */ /* 0x000fd60003f1d200 */
[----:B------:R-:W-:Y:S05]  /*6d20*/  @!P1 BRA !P2, `(.L_x_67) ;  /* 0x00000004002c9947 */ /* 0x000fea0005000000 */
[----:B------:R-:W-:-:S04]  /*6d30*/  LOP3.LUT P2, RZ, R11, 0x7fffffff, RZ, 0xc0, !PT ;  /* 0x7fffffff0bff7812 */ /* 0x000fc8000784c0ff */
[----:B------:R-:W-:-:S13]  /*6d40*/  PLOP3.LUT P1, PT, P1, P2, PT, 0x2f, 0xf2 ;  /* 0x0000000000f2781c */ /* 0x000fda0000f24577 */
[----:B------:R-:W-:Y:S05]  /*6d50*/  @P1 BRA `(.L_x_68) ;  /* 0x0000000400181947 */ /* 0x000fea0003800000 */
[----:B------:R-:W-:-:S04]  /*6d60*/  LOP3.LUT P1, RZ, R18, 0x7fffffff, RZ, 0xc0, !PT ;  /* 0x7fffffff12ff7812 */ /* 0x000fc8000782c0ff */
[----:B------:R-:W-:-:S13]  /*6d70*/  PLOP3.LUT P0, PT, P0, P1, PT, 0x2f, 0xf2 ;  /* 0x0000000000f2781c */ /* 0x000fda0000702577 */
[----:B------:R-:W-:Y:S05]  /*6d80*/  @P0 BRA `(.L_x_69) ;  /* 0x0000000400000947 */ /* 0x000fea0003800000 */
[----:B------:R-:W-:Y:S02]  /*6d90*/  ISETP.GE.AND P0, PT, R20, RZ, PT ;  /* 0x000000ff1400720c */ /* 0x000fe40003f06270 */
[----:B------:R-:W-:-:S11]  /*6da0*/  ISETP.GE.AND P1, PT, R19, RZ, PT ;  /* 0x000000ff1300720c */ /* 0x000fd60003f26270 */
[----:B------:R-:W-:Y:S02]  /*6db0*/  @P0 IMAD.MOV.U32 R16, RZ, RZ, RZ ;  /* 0x000000ffff100224 */ /* 0x000fe400078e00ff */
[----:B------:R-:W-:Y:S01]  /*6dc0*/  @!P0 FFMA R11, R11, 1.84467440737095516160e+19, RZ ;  /* 0x5f8000000b0b8823 */ /* 0x000fe200000000ff */
[----:B------:R-:W-:Y:S02]  /*6dd0*/  @!P0 IMAD.MOV.U32 R16, RZ, RZ, -0x40 ;  /* 0xffffffc0ff108424 */ /* 0x000fe400078e00ff */
[----:B------:R-:W-:Y:S02]  /*6de0*/  @!P1 FFMA R18, R6, 1.84467440737095516160e+19, RZ ;  /* 0x5f80000006129823 */ /* 0x000fe400000000ff */
[----:B------:R-:W-:-:S07]  /*6df0*/  @!P1 VIADD R16, R16, 0x40 ;  /* 0x0000004010109836 */ /* 0x000fce0000000000 */
.L_x_65:
[----:B------:R-:W-:Y:S01]  /*6e00*/  LEA R19, R17, 0xc0800000, 0x17 ;  /* 0xc080000011137811 */ /* 0x000fe200078eb8ff */
[----:B------:R-:W-:Y:S04]  /*6e10*/  BSSY.RECONVERGENT B2, `(.L_x_70) ;  /* 0x0000036000027945 */ /* 0x000fe80003800200 */
[----:B------:R-:W-:Y:S02]  /*6e20*/  IMAD.IADD R19, R18, 0x1, -R19 ;  /* 0x0000000112137824 */ /* 0x000fe400078e0a13 */
[----:B------:R-:W-:Y:S02]  /*6e30*/  VIADD R18, R22, 0xffffff81 ;  /* 0xffffff8116127836 */ /* 0x000fe40000000000 */
[----:B------:R-:W0:Y:S01]  /*6e40*/  MUFU.RCP R20, R19 ;  /* 0x0000001300147308 */ /* 0x000e220000001000 */
[----:B------:R-:W-:Y:S01]  /*6e50*/  FADD.FTZ R21, -R19, -RZ ;  /* 0x800000ff13157221 */ /* 0x000fe20000010100 */
[C---:B------:R-:W-:Y:S01]  /*6e60*/  IMAD R6, R18.reuse, -0x800000, R11 ;  /* 0xff80000012067824 */ /* 0x040fe200078e020b */
[----:B------:R-:W-:-:S05]  /*6e70*/  IADD3 R17, PT, PT, R18, 0x7f, -R17 ;  /* 0x0000007f12117810 */ /* 0x000fca0007ffe811 */
[----:B------:R-:W-:Y:S02]  /*6e80*/  IMAD.IADD R17, R17, 0x1, R16 ;  /* 0x0000000111117824 */ /* 0x000fe400078e0210 */
[----:B0-----:R-:W-:-:S04]  /*6e90*/  FFMA R23, R20, R21, 1 ;  /* 0x3f80000014177423 */ /* 0x001fc80000000015 */
[----:B------:R-:W-:-:S04]  /*6ea0*/  FFMA R22, R20, R23, R20 ;  /* 0x0000001714167223 */ /* 0x000fc80000000014 */
[----:B------:R-:W-:-:S04]  /*6eb0*/  FFMA R11, R6, R22, RZ ;  /* 0x00000016060b7223 */ /* 0x000fc800000000ff */
[----:B------:R-:W-:-:S04]  /*6ec0*/  FFMA R20, R21, R11, R6 ;  /* 0x0000000b15147223 */ /* 0x000fc80000000006 */
[----:B------:R-:W-:-:S04]  /*6ed0*/  FFMA R23, R22, R20, R11 ;  /* 0x0000001416177223 */ /* 0x000fc8000000000b */
[----:B------:R-:W-:-:S04]  /*6ee0*/  FFMA R20, R21, R23, R6 ;  /* 0x0000001715147223 */ /* 0x000fc80000000006 */
[----:B------:R-:W-:-:S05]  /*6ef0*/  FFMA R6, R22, R20, R23 ;  /* 0x0000001416067223 */ /* 0x000fca0000000017 */
[----:B------:R-:W-:-:S04]  /*6f00*/  SHF.R.U32.HI R11, RZ, 0x17, R6 ;  /* 0x00000017ff0b7819 */ /* 0x000fc80000011606 */
[----:B------:R-:W-:-:S05]  /*6f10*/  LOP3.LUT R11, R11, 0xff, RZ, 0xc0, !PT ;  /* 0x000000ff0b0b7812 */ /* 0x000fca00078ec0ff */
[----:B------:R-:W-:-:S04]  /*6f20*/  IMAD.IADD R19, R11, 0x1, R17 ;  /* 0x000000010b137824 */ /* 0x000fc800078e0211 */
[----:B------:R-:W-:-:S05]  /*6f30*/  VIADD R11, R19, 0xffffffff ;  /* 0xffffffff130b7836 */ /* 0x000fca0000000000 */
[----:B------:R-:W-:-:S13]  /*6f40*/  ISETP.GE.U32.AND P0, PT, R11, 0xfe, PT ;  /* 0x000000fe0b00780c */ /* 0x000fda0003f06070 */
[----:B------:R-:W-:Y:S05]  /*6f50*/  @!P0 BRA `(.L_x_71) ;  /* 0x0000000000808947 */ /* 0x000fea0003800000 */
[----:B------:R-:W-:-:S13]  /*6f60*/  ISETP.GT.AND P0, PT, R19, 0xfe, PT ;  /* 0x000000fe1300780c */ /* 0x000fda0003f04270 */
[----:B------:R-:W-:Y:S05]  /*6f70*/  @P0 BRA `(.L_x_72) ;  /* 0x00000000006c0947 */ /* 0x000fea0003800000 */
[----:B------:R-:W-:-:S13]  /*6f80*/  ISETP.GE.AND P0, PT, R19, 0x1, PT ;  /* 0x000000011300780c */ /* 0x000fda0003f06270 */
[----:B------:R-:W-:Y:S05]  /*6f90*/  @P0 BRA `(.L_x_73) ;  /* 0x0000000000740947 */ /* 0x000fea0003800000 */
[----:B------:R-:W-:Y:S02]  /*6fa0*/  ISETP.GE.AND P0, PT, R19, -0x18, PT ;  /* 0xffffffe81300780c */ /* 0x000fe40003f06270 */
[----:B------:R-:W-:-:S11]  /*6fb0*/  LOP3.LUT R6, R6, 0x80000000, RZ, 0xc0, !PT ;  /* 0x8000000006067812 */ /* 0x000fd600078ec0ff */
[----:B------:R-:W-:Y:S05]  /*6fc0*/  @!P0 BRA `(.L_x_73) ;  /* 0x0000000000688947 */ /* 0x000fea0003800000 */
[CCC-:B------:R-:W-:Y:S01]  /*6fd0*/  FFMA.RZ R11, R22.reuse, R20.reuse, R23.reuse ;  /* 0x00000014160b7223 */ /* 0x1c0fe2000000c017 */
[C---:B------:R-:W-:Y:S02]  /*6fe0*/  VIADD R18, R19.reuse, 0x20 ;  /* 0x0000002013127836 */ /* 0x040fe40000000000 */
[CCC-:B------:R-:W-:Y:S01]  /*6ff0*/  FFMA.RM R16, R22.reuse, R20.reuse, R23.reuse ;  /* 0x0000001416107223 */ /* 0x1c0fe20000004017 */
[----:B------:R-:W-:Y:S02]  /*7000*/  ISETP.NE.AND P2, PT, R19, RZ, PT ;  /* 0x000000ff1300720c */ /* 0x000fe40003f45270 */
[----:B------:R-:W-:Y:S01]  /*7010*/  LOP3.LUT R17, R11, 0x7fffff, RZ, 0xc0, !PT ;  /* 0x007fffff0b117812 */ /* 0x000fe200078ec0ff */
[----:B------:R-:W-:Y:S01]  /*7020*/  FFMA.RP R11, R22, R20, R23 ;  /* 0x00000014160b7223 */ /* 0x000fe20000008017 */
[----:B------:R-:W-:Y:S01]  /*7030*/  ISETP.NE.AND P1, PT, R19, RZ, PT ;  /* 0x000000ff1300720c */ /* 0x000fe20003f25270 */
[----:B------:R-:W-:Y:S01]  /*7040*/  IMAD.MOV R19, RZ, RZ, -R19 ;  /* 0x000000ffff137224 */ /* 0x000fe200078e0a13 */
[----:B------:R-:W-:-:S02]  /*7050*/  LOP3.LUT R17, R17, 0x800000, RZ, 0xfc, !PT ;  /* 0x0080000011117812 */ /* 0x000fc400078efcff */
[----:B------:R-:W-:Y:S02]  /*7060*/  FSETP.NEU.FTZ.AND P0, PT, R11, R16, PT ;  /* 0x000000100b00720b */ /* 0x000fe40003f1d000 */
[----:B------:R-:W-:Y:S02]  /*7070*/  SHF.L.U32 R18, R17, R18, RZ ;  /* 0x0000001211127219 */ /* 0x000fe400000006ff */
[----:B------:R-:W-:Y:S02]  /*7080*/  SEL R16, R19, RZ, P2 ;  /* 0x000000ff13107207 */ /* 0x000fe40001000000 */
[----:B------:R-:W-:Y:S02]  /*7090*/  ISETP.NE.AND P1, PT, R18, RZ, P1 ;  /* 0x000000ff1200720c */ /* 0x000fe40000f25270 */
[----:B------:R-:W-:Y:S02]  /*70a0*/  SHF.R.U32.HI R16, RZ, R16, R17 ;  /* 0x00000010ff107219 */ /* 0x000fe40000011611 */
[----:B------:R-:W-:-:S02]  /*70b0*/  PLOP3.LUT P0, PT, P0, P1, PT, 0xf8, 0x8f ;  /* 0x00000000008f781c */ /* 0x000fc40000703f70 */
[----:B------:R-:W-:Y:S02]  /*70c0*/  SHF.R.U32.HI R18, RZ, 0x1, R16 ;  /* 0x00000001ff127819 */ /* 0x000fe40000011610 */
[----:B------:R-:W-:-:S04]  /*70d0*/  SEL R11, RZ, 0x1, !P0 ;  /* 0x00000001ff0b7807 */ /* 0x000fc80004000000 */
[----:B------:R-:W-:-:S04]  /*70e0*/  LOP3.LUT R11, R11, 0x1, R18, 0xf8, !PT ;  /* 0x000000010b0b7812 */ /* 0x000fc800078ef812 */
[----:B------:R-:W-:-:S05]  /*70f0*/  LOP3.LUT R11, R11, R16, RZ, 0xc0, !PT ;  /* 0x000000100b0b7212 */ /* 0x000fca00078ec0ff */
[----:B------:R-:W-:-:S05]  /*7100*/  IMAD.IADD R11, R18, 0x1, R11 ;  /* 0x00000001120b7824 */ /* 0x000fca00078e020b */
[----:B------:R-:W-:Y:S01]  /*7110*/  LOP3.LUT R6, R11, R6, RZ, 0xfc, !PT ;  /* 0x000000060b067212 */ /* 0x000fe200078efcff */
[----:B------:R-:W-:Y:S06]  /*7120*/  BRA `(.L_x_73) ;  /* 0x0000000000107947 */ /* 0x000fec0003800000 */
.L_x_72:
[----:B------:R-:W-:-:S04]  /*7130*/  LOP3.LUT R6, R6, 0x80000000, RZ, 0xc0, !PT ;  /* 0x8000000006067812 */ /* 0x000fc800078ec0ff */
[----:B------:R-:W-:Y:S01]  /*7140*/  LOP3.LUT R6, R6, 0x7f800000, RZ, 0xfc, !PT ;  /* 0x7f80000006067812 */ /* 0x000fe200078efcff */
[----:B------:R-:W-:Y:S06]  /*7150*/  BRA `(.L_x_73) ;  /* 0x0000000000047947 */ /* 0x000fec0003800000 */
.L_x_71:
[----:B------:R-:W-:-:S07]  /*7160*/  IMAD R6, R17, 0x800000, R6 ;  /* 0x0080000011067824 */ /* 0x000fce00078e0206 */
.L_x_73:
[----:B------:R-:W-:Y:S05]  /*7170*/  BSYNC.RECONVERGENT B2 ;  /* 0x0000000000027941 */ /* 0x000fea0003800200 */
.L_x_70:
[----:B------:R-:W-:Y:S05]  /*7180*/  BRA `(.L_x_74) ;  /* 0x0000000000207947 */ /* 0x000fea0003800000 */
.L_x_69:
[----:B------:R-:W-:-:S04]  /*7190*/  LOP3.LUT R6, R18, 0x80000000, R11, 0x48, !PT ;  /* 0x8000000012067812 */ /* 0x000fc800078e480b */
[----:B------:R-:W-:Y:S01]  /*71a0*/  LOP3.LUT R6, R6, 0x7f800000, RZ, 0xfc, !PT ;  /* 0x7f80000006067812 */ /* 0x000fe200078efcff */
[----:B------:R-:W-:Y:S06]  /*71b0*/  BRA `(.L_x_74) ;  /* 0x0000000000147947 */ /* 0x000fec0003800000 */
.L_x_68:
[----:B------:R-:W-:Y:S01]  /*71c0*/  LOP3.LUT R6, R18, 0x80000000, R11, 0x48, !PT ;  /* 0x8000000012067812 */ /* 0x000fe200078e480b */
[----:B------:R-:W-:Y:S06]  /*71d0*/  BRA `(.L_x_74) ;  /* 0x00000000000c7947 */ /* 0x000fec0003800000 */
.L_x_67:
[----:B------:R-:W0:Y:S01]  /*71e0*/  MUFU.RSQ R6, -QNAN ;  /* 0xffc0000000067908 */ /* 0x000e220000001400 */
[----:B------:R-:W-:Y:S05]  /*71f0*/  BRA `(.L_x_74) ;  /* 0x0000000000047947 */ /* 0x000fea0003800000 */
.L_x_66:
[----:B------:R-:W-:-:S07]  /*7200*/  FADD.FTZ R6, R11, R6 ;  /* 0x000000060b067221 */ /* 0x000fce0000010000 */
.L_x_74:
[----:B------:R-:W-:Y:S05]  /*7210*/  BSYNC.RECONVERGENT B1 ;  /* 0x0000000000017941 */ /* 0x000fea0003800200 */
.L_x_64:
[----:B------:R-:W-:Y:S02]  /*7220*/  IMAD.MOV.U32 R16, RZ, RZ, R14 ;  /* 0x000000ffff107224 */ /* 0x000fe400078e000e */
[----:B------:R-:W-:-:S04]  /*7230*/  IMAD.MOV.U32 R17, RZ, RZ, 0x0 ;  /* 0x00000000ff117424 */ /* 0x000fc800078e00ff */
[----:B0-----:R-:W-:Y:S05]  /*7240*/  RET.REL.NODEC R16 `(continue_simulation) ;  /* 0xffffff8c106c7950 */ /* 0x001fea0003c3ffff */
.L_x_75:
        /* <DEDUP_REMOVED lines=11> */
.L_x_90:


//--------------------- .text.prepare_simulation  --------------------------
	.section	.text.prepare_simulation,"ax",@progbits
	.align	128
        .global         prepare_simulation
        .type           prepare_simulation,@function
        .size           prepare_simulation,(.L_x_93 - prepare_simulation)
        .other          prepare_simulation,@"STO_CUDA_ENTRY STV_DEFAULT"
prepare_simulation:
.text.prepare_simulation:
        /* <DEDUP_REMOVED lines=17> */
[----:B--2---:R-:W-:-:S04]  /*0110*/  IMAD R0, R0, UR10, R7 ;  /* 0x0000000a00007c24 */ /* 0x004fc8000f8e0207 */
[----:B----4-:R-:W-:-:S04]  /*0120*/  IMAD R5, R0, UR9, R9 ;  /* 0x0000000900057c24 */ /* 0x010fc8000f8e0209 */
[----:B-----5:R-:W-:-:S05]  /*0130*/  IMAD.WIDE R2, R5, 0x40, R2 ;  /* 0x0000004005027825 */ /* 0x020fca00078e0202 */
[----:B-1----:R-:W-:Y:S04]  /*0140*/  STG.E.64 desc[UR6][R2.64], RZ ;  /* 0x000000ff02007986 */ /* 0x002fe8000c101b06 */
[----:B------:R-:W-:Y:S04]  /*0150*/  STG.E.64 desc[UR6][R2.64+0x8], RZ ;  /* 0x000008ff02007986 */ /* 0x000fe8000c101b06 */
[----:B------:R-:W-:Y:S04]  /*0160*/  STG.E.64 desc[UR6][R2.64+0x10], RZ ;  /* 0x000010ff02007986 */ /* 0x000fe8000c101b06 */
[----:B------:R-:W-:Y:S04]  /*0170*/  STG.E.64 desc[UR6][R2.64+0x18], RZ ;  /* 0x000018ff02007986 */ /* 0x000fe8000c101b06 */
[----:B------:R-:W-:Y:S04]  /*0180*/  STG.E.64 desc[UR6][R2.64+0x20], RZ ;  /* 0x000020ff02007986 */ /* 0x000fe8000c101b06 */
[----:B------:R-:W-:Y:S04]  /*0190*/  STG.E.64 desc[UR6][R2.64+0x28], RZ ;  /* 0x000028ff02007986 */ /* 0x000fe8000c101b06 */
[----:B------:R-:W-:Y:S04]  /*01a0*/  STG.E.64 desc[UR6][R2.64+0x30], RZ ;  /* 0x000030ff02007986 */ /* 0x000fe8000c101b06 */
[----:B------:R-:W-:Y:S01]  /*01b0*/  STG.E.64 desc[UR6][R2.64+0x38], RZ ;  /* 0x000038ff02007986 */ /* 0x000fe2000c101b06 */
[----:B------:R-:W-:Y:S05]  /*01c0*/  EXIT ;  /* 0x000000000000794d */ /* 0x000fea0003800000 */
.L_x_76:
        /* <DEDUP_REMOVED lines=11> */
.L_x_93:


//--------------------- .text._Z10initkerneli     --------------------------
	.section	.text._Z10initkerneli,"ax",@progbits
	.align	128
        .global         _Z10initkerneli
        .type           _Z10initkerneli,@function
        .size           _Z10initkerneli,(.L_x_94 - _Z10initkerneli)
        .other          _Z10initkerneli,@"STO_CUDA_ENTRY STV_DEFAULT"
_Z10initkerneli:
.text._Z10initkerneli:
[----:B------:R-:W0:Y:S08]  /*0000*/  LDC R1, c[0x0][0x37c] ;  /* 0x0000df00ff017b82 */ /* 0x000e300000000800 */
[----:B------:R-:W-:Y:S01]  /*0010*/  S2UR UR4, SR_CTAID.Y ;  /* 0x00000000000479c3 */ /* 0x000fe20000002600 */
[----:B------:R-:W1:Y:S01]  /*0020*/  S2R R5, SR_TID.Z ;  /* 0x0000000000057919 */ /* 0x000e620000002300 */
[----:B------:R-:W2:Y:S01]  /*0030*/  LDCU UR6, c[0x0][0x370] ;  /* 0x00006e00ff0677ac */ /* 0x000ea20008000800 */
[----:B------:R-:W-:Y:S01]  /*0040*/  MOV R0, 0x58 ;  /* 0x0000005800007802 */ /* 0x000fe20000000f00 */
[----:B------:R-:W3:Y:S01]  /*0050*/  S2R R7, SR_TID.Y ;  /* 0x0000000000077919 */ /* 0x000ee20000002200 */
[----:B------:R-:W4:Y:S03]  /*0060*/  LDCU UR7, c[0x0][0x374] ;  /* 0x00006e80ff0777ac */ /* 0x000f260008000800 */
[----:B------:R-:W4:Y:S01]  /*0070*/  S2UR UR8, SR_CTAID.Z ;  /* 0x00000000000879c3 */ /* 0x000f220000002700 */
[----:B------:R-:W5:Y:S01]  /*0080*/  S2R R9, SR_TID.X ;  /* 0x0000000000097919 */ /* 0x000f620000002100 */
[----:B------:R-:W5:Y:S01]  /*0090*/  LDCU UR9, c[0x0][0x360] ;  /* 0x00006c00ff0977ac */ /* 0x000f620008000800 */
[----:B------:R-:W3:Y:S05]  /*00a0*/  LDCU UR10, c[0x0][0x364] ;  /* 0x00006c80ff0a77ac */ /* 0x000eea0008000800 */
[----:B------:R-:W2:Y:S01]  /*00b0*/  S2UR UR5, SR_CTAID.X ;  /* 0x00000000000579c3 */ /* 0x000ea20000002500 */
[----:B------:R-:W0:Y:S07]  /*00c0*/  LDCU.64 UR36, c[0x0][0x358] ;  /* 0x00006b00ff2477ac */ /* 0x000e2e0008000a00 */
[----:B------:R-:W1:Y:S08]  /*00d0*/  LDC R4, c[0x0][0x368] ;  /* 0x0000da00ff047b82 */ /* 0x000e700000000800 */
[----:B------:R0:W0:Y:S01]  /*00e0*/  LDC.64 R2, c[0x4][R0] ;  /* 0x0100000000027b82 */ /* 0x0000220000000a00 */
[----:B----4-:R-:W-:-:S04]  /*00f0*/  UIMAD UR4, UR7, UR8, UR4 ;  /* 0x00000008070472a4 */ /* 0x010fc8000f8e0204 */
[----:B--2---:R-:W-:-:S06]  /*0100*/  UIMAD UR4, UR4, UR6, UR5 ;  /* 0x00000006040472a4 */ /* 0x004fcc000f8e0205 */
[----:B-1----:R-:W-:Y:S02]  /*0110*/  IMAD R4, R4, UR4, R5 ;  /* 0x0000000404047c24 */ /* 0x002fe4000f8e0205 */
[----:B------:R-:W-:Y:S02]  /*0120*/  IMAD.MOV.U32 R5, RZ, RZ, RZ ;  /* 0x000000ffff057224 */ /* 0x000fe400078e00ff */
[----:B---3--:R-:W-:-:S04]  /*0130*/  IMAD R4, R4, UR10, R7 ;  /* 0x0000000a04047c24 */ /* 0x008fc8000f8e0207 */
[----:B-----5:R-:W-:Y:S02]  /*0140*/  IMAD R16, R4, UR9, R9 ;  /* 0x0000000904107c24 */ /* 0x020fe4000f8e0209 */
[----:B0-----:R-:W-:-:S07]  /*0150*/  IMAD.MOV.U32 R4, RZ, RZ, 0x30 ;  /* 0x00000030ff047424 */ /* 0x001fce00078e00ff */
[----:B------:R-:W-:-:S07]  /*0160*/  LEPC R20, `(.L_x_77) ;  /* 0x000000001014794e */ /* 0x000fce0000000000 */
[----:B------:R-:W-:Y:S05]  /*0170*/  CALL.ABS.NOINC R2 ;  /* 0x0000000002007343 */ /* 0x000fea0003c00000 */
.L_x_77:
[----:B------:R-:W0:Y:S01]  /*0180*/  LDCU UR4, c[0x0][0x380] ;  /* 0x00007000ff0477ac */ /* 0x000e220008000800 */
[----:B------:R-:W-:Y:S01]  /*0190*/  IMAD.MOV.U32 R3, RZ, RZ, -0x266e14b1 ;  /* 0xd991eb4fff037424 */ /* 0x000fe200078e00ff */
[----:B------:R-:W-:Y:S01]  /*01a0*/  BSSY.RECONVERGENT B0, `(.L_x_78) ;  /* 0x00000e6000007945 */ /* 0x000fe20003800200 */
[----:B0-----:R-:W-:-:S05]  /*01b0*/  IMAD R2, R16, UR4, RZ ;  /* 0x0000000410027c24 */ /* 0x001fca000f8e02ff */
[C---:B------:R-:W-:Y:S02]  /*01c0*/  LOP3.LUT R0, R2.reuse, 0xaad26b49, RZ, 0x3c, !PT ;  /* 0xaad26b4902007812 */ /* 0x040fe400078e3cff */
[----:B------:R-:W-:-:S03]  /*01d0*/  ISETP.GT.AND P0, PT, R2, -0x1, PT ;  /* 0xffffffff0200780c */ /* 0x000fc60003f04270 */
[----:B------:R-:W-:Y:S01]  /*01e0*/  IMAD R0, R0, 0x4182bed5, RZ ;  /* 0x4182bed500007824 */ /* 0x000fe200078e02ff */
[----:B------:R-:W-:Y:S02]  /*01f0*/  SEL R3, R3, 0x8bf16996, P0 ;  /* 0x8bf1699603037807 */ /* 0x000fe40000000000 */
[----:B------:R-:W-:Y:S01]  /*0200*/  ISETP.NE.AND P0, PT, R16, RZ, PT ;  /* 0x000000ff1000720c */ /* 0x000fe20003f05270 */
[C---:B------:R-:W-:Y:S01]  /*0210*/  VIADD R7, R0.reuse, 0x75bcd15 ;  /* 0x075bcd1500077836 */ /* 0x040fe20000000000 */
[C---:B------:R-:W-:Y:S01]  /*0220*/  IADD3 R6, PT, PT, R3.reuse, 0x64f0c9, R0 ;  /* 0x0064f0c903067810 */ /* 0x040fe20007ffe000 */
[C---:B------:R-:W-:Y:S01]  /*0230*/  VIADD R11, R0.reuse, 0x583f19 ;  /* 0x00583f19000b7836 */ /* 0x040fe20000000000 */
[----:B------:R-:W-:Y:S01]  /*0240*/  LOP3.LUT R8, R0, 0x159a55e5, RZ, 0x3c, !PT ;  /* 0x159a55e500087812 */ /* 0x000fe200078e3cff */
[C---:B------:R-:W-:Y:S01]  /*0250*/  VIADD R9, R3.reuse, 0x1f123bb5 ;  /* 0x1f123bb503097836 */ /* 0x040fe20000000000 */
[----:B------:R-:W-:Y:S01]  /*0260*/  LOP3.LUT R10, R3, 0x5491333, RZ, 0x3c, !PT ;  /* 0x05491333030a7812 */ /* 0x000fe200078e3cff */
[----:B------:R0:W-:Y:S01]  /*0270*/  ST.E.64 desc[UR36][R4.64], R6 ;  /* 0x0000000604007985 */ /* 0x0001e2000c101b24 */
[----:B------:R-:W-:-:S03]  /*0280*/  SHF.R.S32.HI R0, RZ, 0x1f, R16 ;  /* 0x0000001fff007819 */ /* 0x000fc60000011410 */
[----:B------:R0:W-:Y:S04]  /*0290*/  ST.E.64 desc[UR36][R4.64+0x8], R8 ;  /* 0x0000080804007985 */ /* 0x0001e8000c101b24 */
[----:B------:R0:W-:Y:S01]  /*02a0*/  ST.E.64 desc[UR36][R4.64+0x10], R10 ;  /* 0x0000100a04007985 */ /* 0x0001e2000c101b24 */
[----:B------:R-:W-:Y:S05]  /*02b0*/  @!P0 BRA `(.L_x_79) ;  /* 0x0000000c00508947 */ /* 0x000fea0003800000 */
[----:B------:R-:W-:Y:S02]  /*02c0*/  IMAD.MOV.U32 R12, RZ, RZ, RZ ;  /* 0x000000ffff0c7224 */ /* 0x000fe400078e00ff */
[----:B------:R-:W-:-:S07]  /*02d0*/  IMAD.MOV.U32 R13, RZ, RZ, R16 ;  /* 0x000000ffff0d7224 */ /* 0x000fce00078e0010 */
.L_x_87:
[----:B------:R-:W-:Y:S01]  /*02e0*/  LOP3.LUT R2, R13, 0x3, RZ, 0xc0, !PT ;  /* 0x000000030d027812 */ /* 0x000fe200078ec0ff */
[----:B------:R-:W-:Y:S03]  /*02f0*/  BSSY.RECONVERGENT B1, `(.L_x_80) ;  /* 0x00000ca000017945 */ /* 0x000fe60003800200 */
[----:B------:R-:W-:-:S04]  /*0300*/  ISETP.NE.U32.AND P0, PT, R2, RZ, PT ;  /* 0x000000ff0200720c */ /* 0x000fc80003f05070 */
[----:B------:R-:W-:-:S13]  /*0310*/  ISETP.NE.AND.EX P0, PT, RZ, RZ, PT, P0 ;  /* 0x000000ffff00720c */ /* 0x000fda0003f05300 */
[----:B-1----:R-:W-:Y:S05]  /*0320*/  @!P0 BRA `(.L_x_81) ;  /* 0x0000000c00188947 */ /* 0x002fea0003800000 */
[----:B------:R-:W1:Y:S01]  /*0330*/  LDC.64 R2, c[0x4][RZ] ;  /* 0x01000000ff027b82 */ /* 0x000e620000000a00 */
[----:B------:R-:W-:Y:S02]  /*0340*/  IMAD.MOV.U32 R14, RZ, RZ, RZ ;  /* 0x000000ffff0e7224 */ /* 0x000fe400078e00ff */
[----:B-1----:R-:W-:-:S07]  /*0350*/  IMAD.WIDE.U32 R2, R12, 0xc80, R2 ;  /* 0x00000c800c027825 */ /* 0x002fce00078e0002 */
.L_x_86:
[----:B------:R-:W-:Y:S01]  /*0360*/  BSSY.RECONVERGENT B2, `(.L_x_82) ;  /* 0x00000bb000027945 */ /* 0x000fe20003800200 */
[----:B-1----:R-:W-:Y:S01]  /*0370*/  IMAD.MOV.U32 R15, RZ, RZ, RZ ;  /* 0x000000ffff0f7224 */ /* 0x002fe200078e00ff */
[----:B0-----:R-:W-:Y:S01]  /*0380*/  CS2R R6, SRZ ;  /* 0x0000000000067805 */ /* 0x001fe2000001ff00 */
[----:B------:R-:W-:Y:S01]  /*0390*/  IMAD.MOV.U32 R17, RZ, RZ, RZ ;  /* 0x000000ffff117224 */ /* 0x000fe200078e00ff */
[----:B------:R-:W-:-:S07]  /*03a0*/  CS2R R8, SRZ ;  /* 0x0000000000087805 */ /* 0x000fce000001ff00 */
.L_x_85:
[----:B------:R-:W-:-:S05]  /*03b0*/  IMAD.WIDE.U32 R10, R17, 0x4, R4 ;  /* 0x00000004110a7825 */ /* 0x000fca00078e0004 */
[----:B------:R0:W5:Y:S01]  /*03c0*/  LD.E R18, desc[UR36][R10.64+0x4] ;  /* 0x000004240a127980 */ /* 0x000162000c101900 */
[----:B------:R-:W-:Y:S01]  /*03d0*/  BSSY.RECONVERGENT B3, `(.L_x_83) ;  /* 0x00000b0000037945 */ /* 0x000fe20003800200 */
[----:B------:R-:W-:-:S07]  /*03e0*/  IMAD.MOV.U32 R19, RZ, RZ, RZ ;  /* 0x000000ffff137224 */ /* 0x000fce00078e00ff */
.L_x_84:
[----:B-----5:R-:W-:Y:S01]  /*03f0*/  SHF.R.U32.HI R24, RZ, R19, R18 ;  /* 0x00000013ff187219 */ /* 0x020fe20000011612 */
[----:B0-----:R-:W-:-:S03]  /*0400*/  IMAD.SHL.U32 R10, R17, 0x20, RZ ;  /* 0x00000020110a7824 */ /* 0x001fc600078e00ff */
[----:B------:R-:W-:Y:S01]  /*0410*/  LOP3.LUT R11, R24, 0x1, RZ, 0xc0, !PT ;  /* 0x00000001180b7812 */ /* 0x000fe200078ec0ff */
[----:B------:R-:W-:-:S03]  /*0420*/  IMAD.IADD R10, R10, 0x1, R19 ;  /* 0x000000010a0a7824 */ /* 0x000fc600078e0213 */
[----:B------:R-:W-:Y:S01]  /*0430*/  ISETP.NE.U32.AND P0, PT, R11, 0x1, PT ;  /* 0x000000010b00780c */ /* 0x000fe20003f05070 */
[----:B------:R-:W-:-:S03]  /*0440*/  IMAD R11, R10, 0x5, RZ ;  /* 0x000000050a0b7824 */ /* 0x000fc600078e02ff */
[----:B------:R-:W-:Y:S01]  /*0450*/  R2P PR, R24, 0x7e ;  /* 0x0000007e18007804 */ /* 0x000fe20000000000 */
[----:B------:R-:W-:-:S08]  /*0460*/  IMAD.WIDE.U32 R10, R11, 0x4, R2 ;  /* 0x000000040b0a7825 */ /* 0x000fd000078e0002 */
[----:B------:R-:W2:Y:S04]  /*0470*/  @!P0 LDG.E R20, desc[UR36][R10.64] ;  /* 0x000000240a148981 */ /* 0x000ea8000c1e1900 */
[----:B------:R-:W3:Y:S04]  /*0480*/  @P1 LDG.E R22, desc[UR36][R10.64+0x14] ;  /* 0x000014240a161981 */ /* 0x000ee8000c1e1900 */
[----:B------:R-:W4:Y:S04]  /*0490*/  @!P0 LDG.E R21, desc[UR36][R10.64+0x4] ;  /* 0x000004240a158981 */ /* 0x000f28000c1e1900 */
[----:B------:R-:W4:Y:S04]  /*04a0*/  @P2 LDG.E R26, desc[UR36][R10.64+0x28] ;  /* 0x000028240a1a2981 */ /* 0x000f28000c1e1900 */
[----:B------:R-:W4:Y:S04]  /*04b0*/  @!P0 LDG.E R23, desc[UR36][R10.64+0xc] ;  /* 0x00000c240a178981 */ /* 0x000f28000c1e1900 */
[----:B------:R-:W4:Y:S04]  /*04c0*/  @P3 LDG.E R28, desc[UR36][R10.64+0x3c] ;  /* 0x00003c240a1c3981 */ /* 0x000f28000c1e1900 */
[----:B------:R-:W4:Y:S01]  /*04d0*/  @P3 LDG.E R25, desc[UR36][R10.64+0x48] ;  /* 0x000048240a193981 */ /* 0x000f22000c1e1900 */
[----:B--2---:R-:W-:-:S03]  /*04e0*/  @!P0 LOP3.LUT R15, R15, R20, RZ, 0x3c, !PT ;  /* 0x000000140f0f8212 */ /* 0x004fc600078e3cff */
[----:B------:R-:W2:Y:S01]  /*04f0*/  @!P0 LDG.E R20, desc[UR36][R10.64+0x8] ;  /* 0x000008240a148981 */ /* 0x000ea2000c1e1900 */
[----:B---3--:R-:W-:-:S03]  /*0500*/  @P1 LOP3.LUT R15, R15, R22, RZ, 0x3c, !PT ;  /* 0x000000160f0f1212 */ /* 0x008fc600078e3cff */
[----:B------:R-:W3:Y:S01]  /*0510*/  @!P0 LDG.E R22, desc[UR36][R10.64+0x10] ;  /* 0x000010240a168981 */ /* 0x000ee2000c1e1900 */
[----:B----4-:R-:W-:-:S03]  /*0520*/  @!P0 LOP3.LUT R8, R8, R21, RZ, 0x3c, !PT ;  /* 0x0000001508088212 */ /* 0x010fc600078e3cff */
[----:B------:R-:W4:Y:S01]  /*0530*/  @P1 LDG.E R21, desc[UR36][R10.64+0x18] ;  /* 0x000018240a151981 */ /* 0x000f22000c1e1900 */
[----:B------:R-:W-:-:S03]  /*0540*/  @P2 LOP3.LUT R15, R15, R26, RZ, 0x3c, !PT ;  /* 0x0000001a0f0f2212 */ /* 0x000fc600078e3cff */
[----:B------:R-:W4:Y:S01]  /*0550*/  @P1 LDG.E R26, desc[UR36][R10.64+0x24] ;  /* 0x000024240a1a1981 */ /* 0x000f22000c1e1900 */
[----:B------:R-:W-:-:S03]  /*0560*/  @!P0 LOP3.LUT R6, R6, R23, RZ, 0x3c, !PT ;  /* 0x0000001706068212 */ /* 0x000fc600078e3cff */
[----:B------:R-:W4:Y:S01]  /*0570*/  @P2 LDG.E R23, desc[UR36][R10.64+0x2c] ;  /* 0x00002c240a172981 */ /* 0x000f22000c1e1900 */
[----:B--2---:R-:W-:-:S03]  /*0580*/  @!P0 LOP3.LUT R9, R9, R20, RZ, 0x3c, !PT ;  /* 0x0000001409098212 */ /* 0x004fc600078e3cff */
[----:B------:R-:W2:Y:S01]  /*0590*/  @P1 LDG.E R20, desc[UR36][R10.64+0x1c] ;  /* 0x00001c240a141981 */ /* 0x000ea2000c1e1900 */
[----:B---3--:R-:W-:-:S03]  /*05a0*/  @!P0 LOP3.LUT R7, R7, R22, RZ, 0x3c, !PT ;  /* 0x0000001607078212 */ /* 0x008fc600078e3cff */
[----:B------:R-:W3:Y:S01]  /*05b0*/  @P2 LDG.E R22, desc[UR36][R10.64+0x30] ;  /* 0x000030240a162981 */ /* 0x000ee2000c1e1900 */
[----:B----4-:R-:W-:-:S03]  /*05c0*/  @P1 LOP3.LUT R8, R8, R21, RZ, 0x3c, !PT ;  /* 0x0000001508081212 */ /* 0x010fc600078e3cff */
[----:B------:R-:W4:Y:S01]  /*05d0*/  @P1 LDG.E R21, desc[UR36][R10.64+0x20] ;  /* 0x000020240a151981 */ /* 0x000f22000c1e1900 */
[----:B------:R-:W-:-:S03]  /*05e0*/  @P1 LOP3.LUT R7, R7, R26, RZ, 0x3c, !PT ;  /* 0x0000001a07071212 */ /* 0x000fc600078e3cff */
[----:B------:R-:W4:Y:S01]  /*05f0*/  @P2 LDG.E R26, desc[UR36][R10.64+0x38] ;  /* 0x000038240a1a2981 */ /* 0x000f22000c1e1900 */
[----:B------:R-:W-:-:S03]  /*0600*/  @P3 LOP3.LUT R15, R15, R28, RZ, 0x3c, !PT ;  /* 0x0000001c0f0f3212 */ /* 0x000fc600078e3cff */
[----:B------:R-:W4:Y:S01]  /*0610*/  @P4 LDG.E R28, desc[UR36][R10.64+0x50] ;  /* 0x000050240a1c4981 */ /* 0x000f22000c1e1900 */
[----:B------:R-:W-:-:S03]  /*0620*/  @P2 LOP3.LUT R8, R8, R23, RZ, 0x3c, !PT ;  /* 0x0000001708082212 */ /* 0x000fc600078e3cff */
[----:B------:R-:W4:Y:S01]  /*0630*/  @P3 LDG.E R23, desc[UR36][R10.64+0x40] ;  /* 0x000040240a173981 */ /* 0x000f22000c1e1900 */
[----:B--2---:R-:W-:-:S03]  /*0640*/  @P1 LOP3.LUT R9, R9, R20, RZ, 0x3c, !PT ;  /* 0x0000001409091212 */ /* 0x004fc600078e3cff */
[----:B------:R-:W2:Y:S01]  /*0650*/  @P3 LDG.E R20, desc[UR36][R10.64+0x44] ;  /* 0x000044240a143981 */ /* 0x000ea2000c1e1900 */
[----:B---3--:R-:W-:-:S03]  /*0660*/  @P2 LOP3.LUT R9, R9, R22, RZ, 0x3c, !PT ;  /* 0x0000001609092212 */ /* 0x008fc600078e3cff */
[----:B------:R-:W3:Y:S01]  /*0670*/  @P3 LDG.E R22, desc[UR36][R10.64+0x4c] ;  /* 0x00004c240a163981 */ /* 0x000ee2000c1e1900 */
[----:B----4-:R-:W-:-:S03]  /*0680*/  @P1 LOP3.LUT R6, R6, R21, RZ, 0x3c, !PT ;  /* 0x0000001506061212 */ /* 0x010fc600078e3cff */
[----:B------:R-:W4:Y:S01]  /*0690*/  @P2 LDG.E R21, desc[UR36][R10.64+0x34] ;  /* 0x000034240a152981 */ /* 0x000f22000c1e1900 */
[----:B------:R-:W-:-:S03]  /*06a0*/  @P2 LOP3.LUT R7, R7, R26, RZ, 0x3c, !PT ;  /* 0x0000001a07072212 */ /* 0x000fc600078e3cff */
[----:B------:R-:W4:Y:S01]  /*06b0*/  @P5 LDG.E R26, desc[UR36][R10.64+0x64] ;  /* 0x000064240a1a5981 */ /* 0x000f22000c1e1900 */
[----:B------:R-:W-:Y:S02]  /*06c0*/  @P4 LOP3.LUT R15, R15, R28, RZ, 0x3c, !PT ;  /* 0x0000001c0f0f4212 */ /* 0x000fe400078e3cff */
[----:B------:R-:W-:Y:S02]  /*06d0*/  @P3 LOP3.LUT R8, R8, R23, RZ, 0x3c, !PT ;  /* 0x0000001708083212 */ /* 0x000fe400078e3cff */
        /* <DEDUP_REMOVED lines=21> */
[----:B------:R-:W-:Y:S02]  /*0830*/  LOP3.LUT P0, RZ, R24, 0x80, RZ, 0xc0, !PT ;  /* 0x0000008018ff7812 */ /* 0x000fe4000780c0ff */
[----:B------:R-:W-:-:S04]  /*0840*/  @P5 LOP3.LUT R8, R8, R25, RZ, 0x3c, !PT ;  /* 0x0000001908085212 */ /* 0x000fc800078e3cff */
[----:B------:R-:W-:-:S07]  /*0850*/  @P6 LOP3.LUT R8, R8, R23, RZ, 0x3c, !PT ;  /* 0x0000001708086212 */ /* 0x000fce00078e3cff */
[----:B------:R-:W4:Y:S04]  /*0860*/  @P0 LDG.E R28, desc[UR36][R10.64+0x8c] ;  /* 0x00008c240a1c0981 */ /* 0x000f28000c1e1900 */
[----:B------:R-:W4:Y:S04]  /*0870*/  @P0 LDG.E R23, desc[UR36][R10.64+0x90] ;  /* 0x000090240a170981 */ /* 0x000f28000c1e1900 */
        /* <DEDUP_REMOVED lines=11> */
[----:B--2---:R-:W-:Y:S02]  /*0930*/  @P6 LOP3.LUT R7, R7, R20, RZ, 0x3c, !PT ;  /* 0x0000001407076212 */ /* 0x004fe400078e3cff */
[----:B---3--:R-:W-:Y:S02]  /*0940*/  @P0 LOP3.LUT R9, R9, R22, RZ, 0x3c, !PT ;  /* 0x0000001609090212 */ /* 0x008fe400078e3cff */
[----:B----4-:R-:W-:-:S04]  /*0950*/  @P6 LOP3.LUT R6, R6, R21, RZ, 0x3c, !PT ;  /* 0x0000001506066212 */ /* 0x010fc800078e3cff */
[----:B------:R-:W-:Y:S02]  /*0960*/  @P0 LOP3.LUT R6, R6, R25, RZ, 0x3c, !PT ;  /* 0x0000001906060212 */ /* 0x000fe400078e3cff */
[----:B------:R-:W-:Y:S02]  /*0970*/  @P0 LOP3.LUT R7, R7, R26, RZ, 0x3c, !PT ;  /* 0x0000001a07070212 */ /* 0x000fe400078e3cff */
[----:B------:R-:W-:-:S13]  /*0980*/  R2P PR, R24.B1, 0x7f ;  /* 0x0000007f18007804 */ /* 0x000fda0000001000 */
[----:B------:R-:W2:Y:S04]  /*0990*/  @P0 LDG.E R20, desc[UR36][R10.64+0xa0] ;  /* 0x0000a0240a140981 */ /* 0x000ea8000c1e1900 */
[----:B------:R-:W3:Y:S04]  /*09a0*/  @P1 LDG.E R22, desc[UR36][R10.64+0xb4] ;  /* 0x0000b4240a161981 */ /* 0x000ee8000c1e1900 */
[----:B------:R-:W4:Y:S04]  /*09b0*/  @P0 LDG.E R21, desc[UR36][R10.64+0xa4] ;  /* 0x0000a4240a150981 */ /* 0x000f28000c1e1900 */
[----:B------:R-:W4:Y:S04]  /*09c0*/  @P2 LDG.E R26, desc[UR36][R10.64+0xc8] ;  /* 0x0000c8240a1a2981 */ /* 0x000f28000c1e1900 */
        /* <DEDUP_REMOVED lines=21> */
[----:B------:R-:W-:Y:S02]  /*0b20*/  LOP3.LUT P0, RZ, R24, 0x8000, RZ, 0xc0, !PT ;  /* 0x0000800018ff7812 */ /* 0x000fe4000780c0ff */
[----:B------:R-:W-:Y:S01]  /*0b30*/  @P1 LOP3.LUT R9, R9, R26, RZ, 0x3c, !PT ;  /* 0x0000001a09091212 */ /* 0x000fe200078e3cff */
[----:B------:R-:W4:Y:S04]  /*0b40*/  @P2 LDG.E R24, desc[UR36][R10.64+0xd8] ;  /* 0x0000d8240a182981 */ /* 0x000f28000c1e1900 */
[----:B------:R-:W4:Y:S01]  /*0b50*/  @P5 LDG.E R26, desc[UR36][R10.64+0x104] ;  /* 0x000104240a1a5981 */ /* 0x000f22000c1e1900 */
[----:B------:R-:W-:Y:S02]  /*0b60*/  @P4 LOP3.LUT R15, R15, R28, RZ, 0x3c, !PT ;  /* 0x0000001c0f0f4212 */ /* 0x000fe400078e3cff */
[----:B------:R-:W-:-:S02]  /*0b70*/  @P2 LOP3.LUT R8, R8, R23, RZ, 0x3c, !PT ;  /* 0x0000001708082212 */ /* 0x000fc400078e3cff */
        /* <DEDUP_REMOVED lines=8> */
[----:B------:R-:W-:Y:S02]  /*0c00*/  @P2 LOP3.LUT R6, R6, R25, RZ, 0x3c, !PT ;  /* 0x0000001906062212 */ /* 0x000fe400078e3cff */
[----:B------:R-:W-:Y:S01]  /*0c10*/  @P2 LOP3.LUT R7, R7, R24, RZ, 0x3c, !PT ;  /* 0x0000001807072212 */ /* 0x000fe200078e3cff */
[----:B------:R-:W4:Y:S01]  /*0c20*/  @P4 LDG.E R25, desc[UR36][R10.64+0xf4] ;  /* 0x0000f4240a194981 */ /* 0x000f22000c1e1900 */
[----:B------:R-:W-:-:S03]  /*0c30*/  @P5 LOP3.LUT R15, R15, R26, RZ, 0x3c, !PT ;  /* 0x0000001a0f0f5212 */ /* 0x000fc600078e3cff */
[----:B------:R-:W4:Y:S04]  /*0c40*/  @P6 LDG.E R26, desc[UR36][R10.64+0x118] ;  /* 0x000118240a1a6981 */ /* 0x000f28000c1e1900 */
        /* <DEDUP_REMOVED lines=29> */
[----:B------:R-:W-:-:S05]  /*0e20*/  VIADD R19, R19, 0x10 ;  /* 0x0000001013137836 */ /* 0x000fca0000000000 */
[----:B------:R-:W-:Y:S02]  /*0e30*/  ISETP.NE.AND P1, PT, R19, 0x20, PT ;  /* 0x000000201300780c */ /* 0x000fe40003f25270 */
[----:B------:R-:W-:-:S04]  /*0e40*/  @P6 LOP3.LUT R6, R6, R23, RZ, 0x3c, !PT ;  /* 0x0000001706066212 */ /* 0x000fc800078e3cff */
[----:B------:R-:W-:Y:S02]  /*0e50*/  @P0 LOP3.LUT R6, R6, R27, RZ, 0x3c, !PT ;  /* 0x0000001b06060212 */ /* 0x000fe400078e3cff */
[----:B--2---:R-:W-:Y:S02]  /*0e60*/  @P6 LOP3.LUT R9, R9, R20, RZ, 0x3c, !PT ;  /* 0x0000001409096212 */ /* 0x004fe400078e3cff */
[----:B---3--:R-:W-:Y:S02]  /*0e70*/  @P6 LOP3.LUT R7, R7, R22, RZ, 0x3c, !PT ;  /* 0x0000001607076212 */ /* 0x008fe400078e3cff */
[----:B----4-:R-:W-:-:S04]  /*0e80*/  @P6 LOP3.LUT R8, R8, R21, RZ, 0x3c, !PT ;  /* 0x0000001508086212 */ /* 0x010fc800078e3cff */
[----:B------:R-:W-:Y:S02]  /*0e90*/  @P0 LOP3.LUT R8, R8, R25, RZ, 0x3c, !PT ;  /* 0x0000001908080212 */ /* 0x000fe400078e3cff */
[----:B------:R-:W-:Y:S02]  /*0ea0*/  @P0 LOP3.LUT R7, R7, R26, RZ, 0x3c, !PT ;  /* 0x0000001a07070212 */ /* 0x000fe400078e3cff */
[----:B------:R-:W-:Y:S01]  /*0eb0*/  @P0 LOP3.LUT R9, R9, R24, RZ, 0x3c, !PT ;  /* 0x0000001809090212 */ /* 0x000fe200078e3cff */
[----:B------:R-:W-:Y:S06]  /*0ec0*/  @P1 BRA `(.L_x_84) ;  /* 0xfffffff400481947 */ /* 0x000fec000383ffff */
[----:B------:R-:W-:Y:S05]  /*0ed0*/  BSYNC.RECONVERGENT B3 ;  /* 0x0000000000037941 */ /* 0x000fea0003800200 */
.L_x_83:
[----:B------:R-:W-:-:S05]  /*0ee0*/  VIADD R17, R17, 0x1 ;  /* 0x0000000111117836 */ /* 0x000fca0000000000 */
[----:B------:R-:W-:-:S13]  /*0ef0*/  ISETP.NE.AND P0, PT, R17, 0x5, PT ;  /* 0x000000051100780c */ /* 0x000fda0003f05270 */
[----:B------:R-:W-:Y:S05]  /*0f00*/  @P0 BRA `(.L_x_85) ;  /* 0xfffffff400280947 */ /* 0x000fea000383ffff */
[----:B------:R-:W-:Y:S05]  /*0f10*/  BSYNC.RECONVERGENT B2 ;  /* 0x0000000000027941 */ /* 0x000fea0003800200 */
.L_x_82:
[----:B------:R1:W-:Y:S01]  /*0f20*/  ST.E.64 desc[UR36][R4.64+0x8], R8 ;  /* 0x0000080804007985 */ /* 0x0003e2000c101b24 */
[----:B------:R-:W-:Y:S01]  /*0f30*/  VIADD R14, R14, 0x1 ;  /* 0x000000010e0e7836 */ /* 0x000fe20000000000 */
[----:B------:R-:W-:Y:S02]  /*0f40*/  LOP3.LUT R11, R13, 0x3, RZ, 0xc0, !PT ;  /* 0x000000030d0b7812 */ /* 0x000fe400078ec0ff */
[----:B------:R1:W-:Y:S02]  /*0f50*/  ST.E.64 desc[UR36][R4.64+0x10], R6 ;  /* 0x0000100604007985 */ /* 0x0003e4000c101b24 */
[----:B------:R-:W-:Y:S02]  /*0f60*/  ISETP.GE.U32.AND P0, PT, R14, R11, PT ;  /* 0x0000000b0e00720c */ /* 0x000fe40003f06070 */
[----:B------:R1:W-:Y:S11]  /*0f70*/  ST.E desc[UR36][R4.64+0x4], R15 ;  /* 0x0000040f04007985 */ /* 0x0003f6000c101924 */
[----:B------:R-:W-:Y:S05]  /*0f80*/  @!P0 BRA `(.L_x_86) ;  /* 0xfffffff000f48947 */ /* 0x000fea000383ffff */
.L_x_81:
[----:B------:R-:W-:Y:S05]  /*0f90*/  BSYNC.RECONVERGENT B1 ;  /* 0x0000000000017941 */ /* 0x000fea0003800200 */
.L_x_80:
[C---:B------:R-:W-:Y:S01]  /*0fa0*/  ISETP.GT.U32.AND P0, PT, R13.reuse, 0x3, PT ;  /* 0x000000030d00780c */ /* 0x040fe20003f04070 */
[----:B------:R-:W-:Y:S01]  /*0fb0*/  VIADD R12, R12, 0x1 ;  /* 0x000000010c0c7836 */ /* 0x000fe20000000000 */
[--C-:B------:R-:W-:Y:S02]  /*0fc0*/  SHF.R.U64 R13, R13, 0x2, R0.reuse ;  /* 0x000000020d0d7819 */ /* 0x100fe40000001200 */
[----:B------:R-:W-:Y:S02]  /*0fd0*/  ISETP.GT.U32.AND.EX P0, PT, R0, RZ, PT, P0 ;  /* 0x000000ff0000720c */ /* 0x000fe40003f04100 */
[----:B------:R-:W-:-:S11]  /*0fe0*/  SHF.R.U32.HI R0, RZ, 0x2, R0 ;  /* 0x00000002ff007819 */ /* 0x000fd60000011600 */
[----:B------:R-:W-:Y:S05]  /*0ff0*/  @P0 BRA `(.L_x_87) ;  /* 0xfffffff000b80947 */ /* 0x000fea000383ffff */
.L_x_79:
[----:B------:R-:W-:Y:S05]  /*1000*/  BSYNC.RECONVERGENT B0 ;  /* 0x0000000000007941 */ /* 0x000fea0003800200 */
.L_x_78:
[----:B------:R-:W2:Y:S01]  /*1010*/  LDCU.64 UR4, c[0x4][0x40] ;  /* 0x01000800ff0477ac */ /* 0x000ea20008000a00 */
[----:B------:R-:W-:Y:S01]  /*1020*/  SHF.R.S32.HI R3, RZ, 0x1f, R16 ;  /* 0x0000001fff037819 */ /* 0x000fe20000011410 */
[----:B------:R-:W-:Y:S04]  /*1030*/  ST.E.64 desc[UR36][R4.64+0x18], RZ ;  /* 0x000018ff04007985 */ /* 0x000fe8000c101b24 */
[----:B------:R-:W-:Y:S04]  /*1040*/  ST.E desc[UR36][R4.64+0x20], RZ ;  /* 0x000020ff04007985 */ /* 0x000fe8000c101924 */
[----:B------:R-:W-:Y:S01]  /*1050*/  ST.E.64 desc[UR36][R4.64+0x28], RZ ;  /* 0x000028ff04007985 */ /* 0x000fe2000c101b24 */
[----:B--2---:R-:W-:-:S04]  /*1060*/  LEA R2, P0, R16, UR4, 0x3 ;  /* 0x0000000410027c11 */ /* 0x004fc8000f8018ff */
[----:B------:R-:W-:-:S05]  /*1070*/  LEA.HI.X R3, R16, UR5, R3, 0x3, P0 ;  /* 0x0000000510037c11 */ /* 0x000fca00080f1c03 */
[----:B------:R-:W-:Y:S01]  /*1080*/  STG.E.64 desc[UR36][R2.64], R4 ;  /* 0x0000000402007986 */ /* 0x000fe2000c101b24 */
[----:B------:R-:W-:Y:S05]  /*1090*/  EXIT ;  /* 0x000000000000794d */ /* 0x000fea0003800000 */
.L_x_88:
        /* <DEDUP_REMOVED lines=14> */
.L_x_94:


//--------------------- .nv.global.init           --------------------------
	.section	.nv.global.init,"aw",@progbits
	.align	4
.nv.global.init:
	.type		__cudart_i2opi_f,@object
	.size		__cudart_i2opi_f,(mrg32k3aM1SubSeq - __cudart_i2opi_f)
__cudart_i2opi_f:
        /*0000*/ 	.byte	0x41, 0x90, 0x43, 0x3c, 0x99, 0x95, 0x62, 0xdb, 0xc0, 0xdd, 0x34, 0xf5, 0xd1, 0x57, 0x27, 0xfc
        /*0010*/ 	.byte	0x29, 0x15, 0x44, 0x4e, 0x6e, 0x83, 0xf9, 0xa2
	.type		mrg32k3aM1SubSeq,@object
	.size		mrg32k3aM1SubSeq,(mrg32k3aM2SubSeq - mrg32k3aM1SubSeq)
mrg32k3aM1SubSeq:
        /*0018*/ 	.byte	0x0b, 0xcc, 0xee, 0x04, 0x73, 0x29, 0x8b, 0x6f, 0xf6, 0x53, 0x03, 0xf6, 0x23, 0xf6, 0xea, 0xda
        /* <DEDUP_REMOVED lines=125> */
	.type		mrg32k3aM2SubSeq,@object
	.size		mrg32k3aM2SubSeq,(mrg32k3aM1 - mrg32k3aM2SubSeq)
mrg32k3aM2SubSeq:
        /* <DEDUP_REMOVED lines=126> */
	.type		mrg32k3aM1,@object
	.size		mrg32k3aM1,(mrg32k3aM1Seq - mrg32k3aM1)
mrg32k3aM1:
        /* <DEDUP_REMOVED lines=144> */
	.type		mrg32k3aM1Seq,@object
	.size		mrg32k3aM1Seq,(mrg32k3aM2 - mrg32k3aM1Seq)
mrg32k3aM1Seq:
        /* <DEDUP_REMOVED lines=144> */
	.type		mrg32k3aM2,@object
	.size		mrg32k3aM2,(mrg32k3aM2Seq - mrg32k3aM2)
mrg32k3aM2:
        /* <DEDUP_REMOVED lines=144> */
	.type		mrg32k3aM2Seq,@object
	.size		mrg32k3aM2Seq,(precalc_xorwow_matrix - mrg32k3aM2Seq)
mrg32k3aM2Seq:
        /* <DEDUP_REMOVED lines=144> */
	.type		precalc_xorwow_matrix,@object
	.size		precalc_xorwow_matrix,(precalc_xorwow_offset_matrix - precalc_xorwow_matrix)
precalc_xorwow_matrix:
        /* <DEDUP_REMOVED lines=6400> */
	.type		precalc_xorwow_offset_matrix,@object
	.size		precalc_xorwow_offset_matrix,(.L_1 - precalc_xorwow_offset_matrix)
precalc_xorwow_offset_matrix:
        /* <DEDUP_REMOVED lines=6400> */
.L_1:


//--------------------- .nv.shared.reserved.0     --------------------------
	.section	.nv.shared.reserved.0,"aw",@nobits
	.weak		__nv_reservedSMEM_offset_0_alias
	.size		__nv_reservedSMEM_offset_0_alias, 0, 64
	.other		__nv_reservedSMEM_offset_0_alias,@"STO_CUDA_RESERVED_SHARED STV_DEFAULT"
__nv_reservedSMEM_offset_0_alias:
	.zero		0
	.zero		64


//--------------------- .nv.global                --------------------------
	.section	.nv.global,"aw",@nobits
	.align	8
.nv.global:
	.type		curand_states,@object
	.size		curand_states,(data - curand_states)
curand_states:
	.zero		64
	.type		data,@object
	.size		data,(.L_15 - data)
data:
	.zero		512
.L_15:


//--------------------- .nv.constant0.end_simulation --------------------------
	.section	.nv.constant0.end_simulation,"a",@progbits
	.sectionflags	@""
	.align	4
.nv.constant0.end_simulation:
	.zero		904


//--------------------- .nv.constant0.continue_simulation --------------------------
	.section	.nv.constant0.continue_simulation,"a",@progbits
	.sectionflags	@""
	.align	4
.nv.constant0.continue_simulation:
	.zero		896


//--------------------- .nv.constant0.prepare_simulation --------------------------
	.section	.nv.constant0.prepare_simulation,"a",@progbits
	.sectionflags	@""
	.align	4
.nv.constant0.prepare_simulation:
	.zero		896


//--------------------- .nv.constant0._Z10initkerneli --------------------------
	.section	.nv.constant0._Z10initkerneli,"a",@progbits
	.sectionflags	@""
	.align	4
.nv.constant0._Z10initkerneli:
	.zero		900


//--------------------- SYMBOLS --------------------------

	.type		.nv.reservedSmem.offset0,@object
	.size		.nv.reservedSmem.offset0,0x4
	.type		malloc,@function
